//
// Generated by NVIDIA NVVM Compiler
//
// Compiler Build ID: CL-36424714
// Cuda compilation tools, release 13.0, V13.0.88
// Based on NVVM 20.0.0
//

.version 9.0
.target sm_100
.address_size 64

	// .globl	_Z16reduceNeighboredPiS_j

.visible .entry _Z16reduceNeighboredPiS_j(
	.param .u64 .ptr .align 1 _Z16reduceNeighboredPiS_j_param_0,
	.param .u64 .ptr .align 1 _Z16reduceNeighboredPiS_j_param_1,
	.param .u32 _Z16reduceNeighboredPiS_j_param_2
)
{
	.reg .pred 	%p<6>;
	.reg .b32 	%r<17>;
	.reg .b64 	%rd<13>;

	ld.param.u64 	%rd4, [_Z16reduceNeighboredPiS_j_param_0];
	ld.param.u64 	%rd3, [_Z16reduceNeighboredPiS_j_param_1];
	ld.param.u32 	%r6, [_Z16reduceNeighboredPiS_j_param_2];
	cvta.to.global.u64 	%rd5, %rd4;
	mov.u32 	%r1, %tid.x;
	mov.u32 	%r2, %ntid.x;
	mov.u32 	%r3, %ctaid.x;
	mul.lo.s32 	%r7, %r2, %r3;
	add.s32 	%r8, %r7, %r1;
	mul.wide.u32 	%rd6, %r7, 4;
	add.s64 	%rd1, %rd5, %rd6;
	setp.ge.u32 	%p1, %r8, %r6;
	@%p1 bra 	$L__BB0_8;
	setp.lt.u32 	%p2, %r2, 2;
	@%p2 bra 	$L__BB0_6;
	mul.wide.u32 	%rd7, %r1, 4;
	add.s64 	%rd2, %rd1, %rd7;
	mov.b32 	%r16, 1;
$L__BB0_3:
	shl.b32 	%r5, %r16, 1;
	add.s32 	%r10, %r5, -1;
	and.b32  	%r11, %r10, %r1;
	setp.ne.s32 	%p3, %r11, 0;
	@%p3 bra 	$L__BB0_5;
	mul.wide.s32 	%rd8, %r16, 4;
	add.s64 	%rd9, %rd2, %rd8;
	ld.global.u32 	%r12, [%rd9];
	ld.global.u32 	%r13, [%rd2];
	add.s32 	%r14, %r13, %r12;
	st.global.u32 	[%rd2], %r14;
$L__BB0_5:
	bar.sync 	0;
	setp.lt.u32 	%p4, %r5, %r2;
	mov.u32 	%r16, %r5;
	@%p4 bra 	$L__BB0_3;
$L__BB0_6:
	setp.ne.s32 	%p5, %r1, 0;
	@%p5 bra 	$L__BB0_8;
	ld.global.u32 	%r15, [%rd1];
	cvta.to.global.u64 	%rd10, %rd3;
	mul.wide.u32 	%rd11, %r3, 4;
	add.s64 	%rd12, %rd10, %rd11;
	st.global.u32 	[%rd12], %r15;
$L__BB0_8:
	ret;

}
	// .globl	_Z20reduceNeighboredLessPiS_j
.visible .entry _Z20reduceNeighboredLessPiS_j(
	.param .u64 .ptr .align 1 _Z20reduceNeighboredLessPiS_j_param_0,
	.param .u64 .ptr .align 1 _Z20reduceNeighboredLessPiS_j_param_1,
	.param .u32 _Z20reduceNeighboredLessPiS_j_param_2
)
{
	.reg .pred 	%p<6>;
	.reg .b32 	%r<17>;
	.reg .b64 	%rd<13>;

	ld.param.u64 	%rd3, [_Z20reduceNeighboredLessPiS_j_param_0];
	ld.param.u64 	%rd2, [_Z20reduceNeighboredLessPiS_j_param_1];
	ld.param.u32 	%r7, [_Z20reduceNeighboredLessPiS_j_param_2];
	cvta.to.global.u64 	%rd4, %rd3;
	mov.u32 	%r1, %tid.x;
	mov.u32 	%r2, %ntid.x;
	mov.u32 	%r3, %ctaid.x;
	mul.lo.s32 	%r8, %r2, %r3;
	add.s32 	%r9, %r8, %r1;
	mul.wide.u32 	%rd5, %r8, 4;
	add.s64 	%rd1, %rd4, %rd5;
	setp.ge.u32 	%p1, %r9, %r7;
	@%p1 bra 	$L__BB1_8;
	setp.lt.u32 	%p2, %r2, 2;
	@%p2 bra 	$L__BB1_6;
	mov.b32 	%r16, 1;
$L__BB1_3:
	shl.b32 	%r5, %r16, 1;
	mul.lo.s32 	%r6, %r5, %r1;
	setp.ge.u32 	%p3, %r6, %r2;
	@%p3 bra 	$L__BB1_5;
	add.s32 	%r11, %r6, %r16;
	mul.wide.u32 	%rd6, %r11, 4;
	add.s64 	%rd7, %rd1, %rd6;
	ld.global.u32 	%r12, [%rd7];
	mul.wide.u32 	%rd8, %r6, 4;
	add.s64 	%rd9, %rd1, %rd8;
	ld.global.u32 	%r13, [%rd9];
	add.s32 	%r14, %r13, %r12;
	st.global.u32 	[%rd9], %r14;
$L__BB1_5:
	bar.sync 	0;
	setp.lt.u32 	%p4, %r5, %r2;
	mov.u32 	%r16, %r5;
	@%p4 bra 	$L__BB1_3;
$L__BB1_6:
	setp.ne.s32 	%p5, %r1, 0;
	@%p5 bra 	$L__BB1_8;
	ld.global.u32 	%r15, [%rd1];
	cvta.to.global.u64 	%rd10, %rd2;
	mul.wide.u32 	%rd11, %r3, 4;
	add.s64 	%rd12, %rd10, %rd11;
	st.global.u32 	[%rd12], %r15;
$L__BB1_8:
	ret;

}
	// .globl	_Z17reduceInterleavedPiS_j
.visible .entry _Z17reduceInterleavedPiS_j(
	.param .u64 .ptr .align 1 _Z17reduceInterleavedPiS_j_param_0,
	.param .u64 .ptr .align 1 _Z17reduceInterleavedPiS_j_param_1,
	.param .u32 _Z17reduceInterleavedPiS_j_param_2
)
{
	.reg .pred 	%p<6>;
	.reg .b32 	%r<14>;
	.reg .b64 	%rd<13>;

	ld.param.u64 	%rd4, [_Z17reduceInterleavedPiS_j_param_0];
	ld.param.u64 	%rd3, [_Z17reduceInterleavedPiS_j_param_1];
	ld.param.u32 	%r6, [_Z17reduceInterleavedPiS_j_param_2];
	cvta.to.global.u64 	%rd5, %rd4;
	mov.u32 	%r1, %tid.x;
	mov.u32 	%r13, %ntid.x;
	mov.u32 	%r3, %ctaid.x;
	mul.lo.s32 	%r7, %r13, %r3;
	add.s32 	%r8, %r7, %r1;
	mul.wide.u32 	%rd6, %r7, 4;
	add.s64 	%rd1, %rd5, %rd6;
	setp.ge.u32 	%p1, %r8, %r6;
	@%p1 bra 	$L__BB2_8;
	setp.lt.u32 	%p2, %r13, 2;
	@%p2 bra 	$L__BB2_6;
	mul.wide.u32 	%rd7, %r1, 4;
	add.s64 	%rd2, %rd1, %rd7;
$L__BB2_3:
	shr.u32 	%r5, %r13, 1;
	setp.ge.u32 	%p3, %r1, %r5;
	@%p3 bra 	$L__BB2_5;
	mul.wide.u32 	%rd8, %r5, 4;
	add.s64 	%rd9, %rd2, %rd8;
	ld.global.u32 	%r9, [%rd9];
	ld.global.u32 	%r10, [%rd2];
	add.s32 	%r11, %r10, %r9;
	st.global.u32 	[%rd2], %r11;
$L__BB2_5:
	bar.sync 	0;
	setp.gt.u32 	%p4, %r13, 3;
	mov.u32 	%r13, %r5;
	@%p4 bra 	$L__BB2_3;
$L__BB2_6:
	setp.ne.s32 	%p5, %r1, 0;
	@%p5 bra 	$L__BB2_8;
	ld.global.u32 	%r12, [%rd1];
	cvta.to.global.u64 	%rd10, %rd3;
	mul.wide.u32 	%rd11, %r3, 4;
	add.s64 	%rd12, %rd10, %rd11;
	st.global.u32 	[%rd12], %r12;
$L__BB2_8:
	ret;

}
	// .globl	_Z16reduceUnrolling2PiS_j
.visible .entry _Z16reduceUnrolling2PiS_j(
	.param .u64 .ptr .align 1 _Z16reduceUnrolling2PiS_j_param_0,
	.param .u64 .ptr .align 1 _Z16reduceUnrolling2PiS_j_param_1,
	.param .u32 _Z16reduceUnrolling2PiS_j_param_2
)
{
	.reg .pred 	%p<6>;
	.reg .b32 	%r<19>;
	.reg .b64 	%rd<18>;

	ld.param.u64 	%rd6, [_Z16reduceUnrolling2PiS_j_param_0];
	ld.param.u64 	%rd5, [_Z16reduceUnrolling2PiS_j_param_1];
	ld.param.u32 	%r8, [_Z16reduceUnrolling2PiS_j_param_2];
	cvta.to.global.u64 	%rd1, %rd6;
	mov.u32 	%r1, %tid.x;
	mov.u32 	%r2, %ctaid.x;
	mov.u32 	%r18, %ntid.x;
	mul.lo.s32 	%r9, %r18, %r2;
	shl.b32 	%r10, %r9, 1;
	add.s32 	%r4, %r10, %r1;
	cvt.u64.u32 	%rd2, %r10;
	add.s32 	%r5, %r4, %r18;
	setp.ge.u32 	%p1, %r5, %r8;
	@%p1 bra 	$L__BB3_2;
	mul.wide.u32 	%rd7, %r5, 4;
	add.s64 	%rd8, %rd1, %rd7;
	ld.global.u32 	%r11, [%rd8];
	mul.wide.u32 	%rd9, %r4, 4;
	add.s64 	%rd10, %rd1, %rd9;
	ld.global.u32 	%r12, [%rd10];
	add.s32 	%r13, %r12, %r11;
	st.global.u32 	[%rd10], %r13;
$L__BB3_2:
	shl.b64 	%rd11, %rd2, 2;
	add.s64 	%rd3, %rd1, %rd11;
	bar.sync 	0;
	setp.lt.u32 	%p2, %r18, 2;
	@%p2 bra 	$L__BB3_7;
	mul.wide.u32 	%rd12, %r1, 4;
	add.s64 	%rd4, %rd3, %rd12;
$L__BB3_4:
	shr.u32 	%r7, %r18, 1;
	setp.ge.u32 	%p3, %r1, %r7;
	@%p3 bra 	$L__BB3_6;
	mul.wide.u32 	%rd13, %r7, 4;
	add.s64 	%rd14, %rd4, %rd13;
	ld.global.u32 	%r14, [%rd14];
	ld.global.u32 	%r15, [%rd4];
	add.s32 	%r16, %r15, %r14;
	st.global.u32 	[%rd4], %r16;
$L__BB3_6:
	bar.sync 	0;
	setp.gt.u32 	%p4, %r18, 3;
	mov.u32 	%r18, %r7;
	@%p4 bra 	$L__BB3_4;
$L__BB3_7:
	setp.ne.s32 	%p5, %r1, 0;
	@%p5 bra 	$L__BB3_9;
	ld.global.u32 	%r17, [%rd3];
	cvta.to.global.u64 	%rd15, %rd5;
	mul.wide.u32 	%rd16, %r2, 4;
	add.s64 	%rd17, %rd15, %rd16;
	st.global.u32 	[%rd17], %r17;
$L__BB3_9:
	ret;

}
	// .globl	_Z16reduceUnrolling4PiS_j
.visible .entry _Z16reduceUnrolling4PiS_j(
	.param .u64 .ptr .align 1 _Z16reduceUnrolling4PiS_j_param_0,
	.param .u64 .ptr .align 1 _Z16reduceUnrolling4PiS_j_param_1,
	.param .u32 _Z16reduceUnrolling4PiS_j_param_2
)
{
	.reg .pred 	%p<6>;
	.reg .b32 	%r<26>;
	.reg .b64 	%rd<22>;

	ld.param.u64 	%rd6, [_Z16reduceUnrolling4PiS_j_param_0];
	ld.param.u64 	%rd5, [_Z16reduceUnrolling4PiS_j_param_1];
	ld.param.u32 	%r8, [_Z16reduceUnrolling4PiS_j_param_2];
	cvta.to.global.u64 	%rd1, %rd6;
	mov.u32 	%r1, %tid.x;
	mov.u32 	%r2, %ctaid.x;
	mov.u32 	%r25, %ntid.x;
	mul.lo.s32 	%r9, %r25, %r2;
	shl.b32 	%r10, %r9, 2;
	add.s32 	%r4, %r10, %r1;
	cvt.u64.u32 	%rd2, %r10;
	mad.lo.s32 	%r5, %r25, 3, %r4;
	setp.ge.u32 	%p1, %r5, %r8;
	@%p1 bra 	$L__BB4_2;
	mul.wide.u32 	%rd7, %r4, 4;
	add.s64 	%rd8, %rd1, %rd7;
	ld.global.u32 	%r11, [%rd8];
	shl.b32 	%r12, %r25, 1;
	sub.s32 	%r13, %r5, %r12;
	mul.wide.u32 	%rd9, %r13, 4;
	add.s64 	%rd10, %rd1, %rd9;
	ld.global.u32 	%r14, [%rd10];
	add.s32 	%r15, %r13, %r25;
	mul.wide.u32 	%rd11, %r15, 4;
	add.s64 	%rd12, %rd1, %rd11;
	ld.global.u32 	%r16, [%rd12];
	mul.wide.u32 	%rd13, %r5, 4;
	add.s64 	%rd14, %rd1, %rd13;
	ld.global.u32 	%r17, [%rd14];
	add.s32 	%r18, %r14, %r11;
	add.s32 	%r19, %r18, %r16;
	add.s32 	%r20, %r19, %r17;
	st.global.u32 	[%rd8], %r20;
$L__BB4_2:
	shl.b64 	%rd15, %rd2, 2;
	add.s64 	%rd3, %rd1, %rd15;
	bar.sync 	0;
	setp.lt.u32 	%p2, %r25, 2;
	@%p2 bra 	$L__BB4_7;
	mul.wide.u32 	%rd16, %r1, 4;
	add.s64 	%rd4, %rd3, %rd16;
$L__BB4_4:
	shr.u32 	%r7, %r25, 1;
	setp.ge.u32 	%p3, %r1, %r7;
	@%p3 bra 	$L__BB4_6;
	mul.wide.u32 	%rd17, %r7, 4;
	add.s64 	%rd18, %rd4, %rd17;
	ld.global.u32 	%r21, [%rd18];
	ld.global.u32 	%r22, [%rd4];
	add.s32 	%r23, %r22, %r21;
	st.global.u32 	[%rd4], %r23;
$L__BB4_6:
	bar.sync 	0;
	setp.gt.u32 	%p4, %r25, 3;
	mov.u32 	%r25, %r7;
	@%p4 bra 	$L__BB4_4;
$L__BB4_7:
	setp.ne.s32 	%p5, %r1, 0;
	@%p5 bra 	$L__BB4_9;
	ld.global.u32 	%r24, [%rd3];
	cvta.to.global.u64 	%rd19, %rd5;
	mul.wide.u32 	%rd20, %r2, 4;
	add.s64 	%rd21, %rd19, %rd20;
	st.global.u32 	[%rd21], %r24;
$L__BB4_9:
	ret;

}
	// .globl	_Z18reduceUnrollWarps4PiS_j
.visible .entry _Z18reduceUnrollWarps4PiS_j(
	.param .u64 .ptr .align 1 _Z18reduceUnrollWarps4PiS_j_param_0,
	.param .u64 .ptr .align 1 _Z18reduceUnrollWarps4PiS_j_param_1,
	.param .u32 _Z18reduceUnrollWarps4PiS_j_param_2
)
{
	.reg .pred 	%p<7>;
	.reg .b32 	%r<44>;
	.reg .b64 	%rd<22>;

	ld.param.u64 	%rd6, [_Z18reduceUnrollWarps4PiS_j_param_0];
	ld.param.u64 	%rd5, [_Z18reduceUnrollWarps4PiS_j_param_1];
	ld.param.u32 	%r8, [_Z18reduceUnrollWarps4PiS_j_param_2];
	cvta.to.global.u64 	%rd1, %rd6;
	mov.u32 	%r1, %tid.x;
	mov.u32 	%r2, %ctaid.x;
	mov.u32 	%r43, %ntid.x;
	mul.lo.s32 	%r9, %r43, %r2;
	shl.b32 	%r10, %r9, 2;
	add.s32 	%r4, %r10, %r1;
	cvt.u64.u32 	%rd2, %r10;
	mad.lo.s32 	%r5, %r43, 3, %r4;
	setp.ge.u32 	%p1, %r5, %r8;
	@%p1 bra 	$L__BB5_2;
	mul.wide.u32 	%rd7, %r4, 4;
	add.s64 	%rd8, %rd1, %rd7;
	ld.global.u32 	%r11, [%rd8];
	shl.b32 	%r12, %r43, 1;
	sub.s32 	%r13, %r5, %r12;
	mul.wide.u32 	%rd9, %r13, 4;
	add.s64 	%rd10, %rd1, %rd9;
	ld.global.u32 	%r14, [%rd10];
	add.s32 	%r15, %r13, %r43;
	mul.wide.u32 	%rd11, %r15, 4;
	add.s64 	%rd12, %rd1, %rd11;
	ld.global.u32 	%r16, [%rd12];
	mul.wide.u32 	%rd13, %r5, 4;
	add.s64 	%rd14, %rd1, %rd13;
	ld.global.u32 	%r17, [%rd14];
	add.s32 	%r18, %r14, %r11;
	add.s32 	%r19, %r18, %r16;
	add.s32 	%r20, %r19, %r17;
	st.global.u32 	[%rd8], %r20;
$L__BB5_2:
	shl.b64 	%rd15, %rd2, 2;
	add.s64 	%rd3, %rd1, %rd15;
	bar.sync 	0;
	setp.lt.u32 	%p2, %r43, 66;
	mul.wide.u32 	%rd16, %r1, 4;
	add.s64 	%rd4, %rd3, %rd16;
	@%p2 bra 	$L__BB5_6;
$L__BB5_3:
	shr.u32 	%r7, %r43, 1;
	setp.ge.u32 	%p3, %r1, %r7;
	@%p3 bra 	$L__BB5_5;
	mul.wide.u32 	%rd17, %r7, 4;
	add.s64 	%rd18, %rd4, %rd17;
	ld.global.u32 	%r21, [%rd18];
	ld.global.u32 	%r22, [%rd4];
	add.s32 	%r23, %r22, %r21;
	st.global.u32 	[%rd4], %r23;
$L__BB5_5:
	bar.sync 	0;
	setp.gt.u32 	%p4, %r43, 131;
	mov.u32 	%r43, %r7;
	@%p4 bra 	$L__BB5_3;
$L__BB5_6:
	setp.gt.u32 	%p5, %r1, 31;
	@%p5 bra 	$L__BB5_9;
	ld.volatile.global.u32 	%r24, [%rd4+128];
	ld.volatile.global.u32 	%r25, [%rd4];
	add.s32 	%r26, %r25, %r24;
	st.volatile.global.u32 	[%rd4], %r26;
	ld.volatile.global.u32 	%r27, [%rd4+64];
	ld.volatile.global.u32 	%r28, [%rd4];
	add.s32 	%r29, %r28, %r27;
	st.volatile.global.u32 	[%rd4], %r29;
	ld.volatile.global.u32 	%r30, [%rd4+32];
	ld.volatile.global.u32 	%r31, [%rd4];
	add.s32 	%r32, %r31, %r30;
	st.volatile.global.u32 	[%rd4], %r32;
	ld.volatile.global.u32 	%r33, [%rd4+16];
	ld.volatile.global.u32 	%r34, [%rd4];
	add.s32 	%r35, %r34, %r33;
	st.volatile.global.u32 	[%rd4], %r35;
	ld.volatile.global.u32 	%r36, [%rd4+8];
	ld.volatile.global.u32 	%r37, [%rd4];
	add.s32 	%r38, %r37, %r36;
	st.volatile.global.u32 	[%rd4], %r38;
	ld.volatile.global.u32 	%r39, [%rd4+4];
	ld.volatile.global.u32 	%r40, [%rd4];
	add.s32 	%r41, %r40, %r39;
	st.volatile.global.u32 	[%rd4], %r41;
	setp.ne.s32 	%p6, %r1, 0;
	@%p6 bra 	$L__BB5_9;
	ld.global.u32 	%r42, [%rd3];
	cvta.to.global.u64 	%rd19, %rd5;
	mul.wide.u32 	%rd20, %r2, 4;
	add.s64 	%rd21, %rd19, %rd20;
	st.global.u32 	[%rd21], %r42;
$L__BB5_9:
	ret;

}
	// .globl	_Z26reduceCompleteUnrollWarps4PiS_j
.visible .entry _Z26reduceCompleteUnrollWarps4PiS_j(
	.param .u64 .ptr .align 1 _Z26reduceCompleteUnrollWarps4PiS_j_param_0,
	.param .u64 .ptr .align 1 _Z26reduceCompleteUnrollWarps4PiS_j_param_1,
	.param .u32 _Z26reduceCompleteUnrollWarps4PiS_j_param_2
)
{
	.reg .pred 	%p<16>;
	.reg .b32 	%r<54>;
	.reg .b64 	%rd<20>;

	ld.param.u64 	%rd6, [_Z26reduceCompleteUnrollWarps4PiS_j_param_0];
	ld.param.u64 	%rd5, [_Z26reduceCompleteUnrollWarps4PiS_j_param_1];
	ld.param.u32 	%r6, [_Z26reduceCompleteUnrollWarps4PiS_j_param_2];
	cvta.to.global.u64 	%rd1, %rd6;
	mov.u32 	%r1, %tid.x;
	mov.u32 	%r2, %ctaid.x;
	mov.u32 	%r3, %ntid.x;
	mul.lo.s32 	%r7, %r3, %r2;
	shl.b32 	%r8, %r7, 2;
	add.s32 	%r4, %r8, %r1;
	cvt.u64.u32 	%rd2, %r8;
	mad.lo.s32 	%r5, %r3, 3, %r4;
	setp.ge.u32 	%p1, %r5, %r6;
	@%p1 bra 	$L__BB6_2;
	mul.wide.u32 	%rd7, %r4, 4;
	add.s64 	%rd8, %rd1, %rd7;
	ld.global.u32 	%r9, [%rd8];
	shl.b32 	%r10, %r3, 1;
	sub.s32 	%r11, %r5, %r10;
	mul.wide.u32 	%rd9, %r11, 4;
	add.s64 	%rd10, %rd1, %rd9;
	ld.global.u32 	%r12, [%rd10];
	add.s32 	%r13, %r11, %r3;
	mul.wide.u32 	%rd11, %r13, 4;
	add.s64 	%rd12, %rd1, %rd11;
	ld.global.u32 	%r14, [%rd12];
	mul.wide.u32 	%rd13, %r5, 4;
	add.s64 	%rd14, %rd1, %rd13;
	ld.global.u32 	%r15, [%rd14];
	add.s32 	%r16, %r12, %r9;
	add.s32 	%r17, %r16, %r14;
	add.s32 	%r18, %r17, %r15;
	st.global.u32 	[%rd8], %r18;
$L__BB6_2:
	shl.b64 	%rd15, %rd2, 2;
	add.s64 	%rd3, %rd1, %rd15;
	bar.sync 	0;
	setp.lt.u32 	%p2, %r3, 1024;
	setp.gt.u32 	%p3, %r1, 511;
	mul.wide.u32 	%rd16, %r1, 4;
	add.s64 	%rd4, %rd3, %rd16;
	or.pred  	%p4, %p2, %p3;
	@%p4 bra 	$L__BB6_4;
	ld.global.u32 	%r20, [%rd4+2048];
	ld.global.u32 	%r21, [%rd4];
	add.s32 	%r22, %r21, %r20;
	st.global.u32 	[%rd4], %r22;
$L__BB6_4:
	bar.sync 	0;
	setp.lt.u32 	%p5, %r3, 512;
	setp.gt.u32 	%p6, %r1, 255;
	or.pred  	%p7, %p5, %p6;
	@%p7 bra 	$L__BB6_6;
	ld.global.u32 	%r24, [%rd4+1024];
	ld.global.u32 	%r25, [%rd4];
	add.s32 	%r26, %r25, %r24;
	st.global.u32 	[%rd4], %r26;
$L__BB6_6:
	bar.sync 	0;
	setp.lt.u32 	%p8, %r3, 256;
	setp.gt.u32 	%p9, %r1, 127;
	or.pred  	%p10, %p8, %p9;
	@%p10 bra 	$L__BB6_8;
	ld.global.u32 	%r28, [%rd4+512];
	ld.global.u32 	%r29, [%rd4];
	add.s32 	%r30, %r29, %r28;
	st.global.u32 	[%rd4], %r30;
$L__BB6_8:
	bar.sync 	0;
	setp.lt.u32 	%p11, %r3, 128;
	setp.gt.u32 	%p12, %r1, 63;
	or.pred  	%p13, %p11, %p12;
	@%p13 bra 	$L__BB6_10;
	ld.global.u32 	%r32, [%rd4+256];
	ld.global.u32 	%r33, [%rd4];
	add.s32 	%r34, %r33, %r32;
	st.global.u32 	[%rd4], %r34;
$L__BB6_10:
	bar.sync 	0;
	setp.gt.u32 	%p14, %r1, 31;
	@%p14 bra 	$L__BB6_13;
	ld.volatile.global.u32 	%r35, [%rd4+128];
	ld.volatile.global.u32 	%r36, [%rd4];
	add.s32 	%r37, %r36, %r35;
	st.volatile.global.u32 	[%rd4], %r37;
	ld.volatile.global.u32 	%r38, [%rd4+64];
	ld.volatile.global.u32 	%r39, [%rd4];
	add.s32 	%r40, %r39, %r38;
	st.volatile.global.u32 	[%rd4], %r40;
	ld.volatile.global.u32 	%r41, [%rd4+32];
	ld.volatile.global.u32 	%r42, [%rd4];
	add.s32 	%r43, %r42, %r41;
	st.volatile.global.u32 	[%rd4], %r43;
	ld.volatile.global.u32 	%r44, [%rd4+16];
	ld.volatile.global.u32 	%r45, [%rd4];
	add.s32 	%r46, %r45, %r44;
	st.volatile.global.u32 	[%rd4], %r46;
	ld.volatile.global.u32 	%r47, [%rd4+8];
	ld.volatile.global.u32 	%r48, [%rd4];
	add.s32 	%r49, %r48, %r47;
	st.volatile.global.u32 	[%rd4], %r49;
	ld.volatile.global.u32 	%r50, [%rd4+4];
	ld.volatile.global.u32 	%r51, [%rd4];
	add.s32 	%r52, %r51, %r50;
	st.volatile.global.u32 	[%rd4], %r52;
	setp.ne.s32 	%p15, %r1, 0;
	@%p15 bra 	$L__BB6_13;
	ld.global.u32 	%r53, [%rd3];
	cvta.to.global.u64 	%rd17, %rd5;
	mul.wide.u32 	%rd18, %r2, 4;
	add.s64 	%rd19, %rd17, %rd18;
	st.global.u32 	[%rd19], %r53;
$L__BB6_13:
	ret;

}
	// .globl	_Z20reduceCompleteUnrollILj1024EEvPiS0_j
.visible .entry _Z20reduceCompleteUnrollILj1024EEvPiS0_j(
	.param .u64 .ptr .align 1 _Z20reduceCompleteUnrollILj1024EEvPiS0_j_param_0,
	.param .u64 .ptr .align 1 _Z20reduceCompleteUnrollILj1024EEvPiS0_j_param_1,
	.param .u32 _Z20reduceCompleteUnrollILj1024EEvPiS0_j_param_2
)
{
	.reg .pred 	%p<8>;
	.reg .b32 	%r<50>;
	.reg .b64 	%rd<20>;

	ld.param.u64 	%rd6, [_Z20reduceCompleteUnrollILj1024EEvPiS0_j_param_0];
	ld.param.u64 	%rd5, [_Z20reduceCompleteUnrollILj1024EEvPiS0_j_param_1];
	ld.param.u32 	%r6, [_Z20reduceCompleteUnrollILj1024EEvPiS0_j_param_2];
	cvta.to.global.u64 	%rd1, %rd6;
	mov.u32 	%r1, %tid.x;
	mov.u32 	%r2, %ctaid.x;
	mov.u32 	%r3, %ntid.x;
	mul.lo.s32 	%r7, %r3, %r2;
	shl.b32 	%r8, %r7, 2;
	add.s32 	%r4, %r8, %r1;
	cvt.u64.u32 	%rd2, %r8;
	mad.lo.s32 	%r5, %r3, 3, %r4;
	setp.ge.u32 	%p1, %r5, %r6;
	@%p1 bra 	$L__BB7_2;
	mul.wide.u32 	%rd7, %r4, 4;
	add.s64 	%rd8, %rd1, %rd7;
	ld.global.u32 	%r9, [%rd8];
	shl.b32 	%r10, %r3, 1;
	sub.s32 	%r11, %r5, %r10;
	mul.wide.u32 	%rd9, %r11, 4;
	add.s64 	%rd10, %rd1, %rd9;
	ld.global.u32 	%r12, [%rd10];
	add.s32 	%r13, %r11, %r3;
	mul.wide.u32 	%rd11, %r13, 4;
	add.s64 	%rd12, %rd1, %rd11;
	ld.global.u32 	%r14, [%rd12];
	mul.wide.u32 	%rd13, %r5, 4;
	add.s64 	%rd14, %rd1, %rd13;
	ld.global.u32 	%r15, [%rd14];
	add.s32 	%r16, %r12, %r9;
	add.s32 	%r17, %r16, %r14;
	add.s32 	%r18, %r17, %r15;
	st.global.u32 	[%rd8], %r18;
$L__BB7_2:
	shl.b64 	%rd15, %rd2, 2;
	add.s64 	%rd3, %rd1, %rd15;
	bar.sync 	0;
	setp.gt.u32 	%p2, %r1, 511;
	mul.wide.u32 	%rd16, %r1, 4;
	add.s64 	%rd4, %rd3, %rd16;
	@%p2 bra 	$L__BB7_4;
	ld.global.u32 	%r19, [%rd4+2048];
	ld.global.u32 	%r20, [%rd4];
	add.s32 	%r21, %r20, %r19;
	st.global.u32 	[%rd4], %r21;
$L__BB7_4:
	bar.sync 	0;
	setp.gt.u32 	%p3, %r1, 255;
	@%p3 bra 	$L__BB7_6;
	ld.global.u32 	%r22, [%rd4+1024];
	ld.global.u32 	%r23, [%rd4];
	add.s32 	%r24, %r23, %r22;
	st.global.u32 	[%rd4], %r24;
$L__BB7_6:
	bar.sync 	0;
	setp.gt.u32 	%p4, %r1, 127;
	@%p4 bra 	$L__BB7_8;
	ld.global.u32 	%r25, [%rd4+512];
	ld.global.u32 	%r26, [%rd4];
	add.s32 	%r27, %r26, %r25;
	st.global.u32 	[%rd4], %r27;
$L__BB7_8:
	bar.sync 	0;
	setp.gt.u32 	%p5, %r1, 63;
	@%p5 bra 	$L__BB7_10;
	ld.global.u32 	%r28, [%rd4+256];
	ld.global.u32 	%r29, [%rd4];
	add.s32 	%r30, %r29, %r28;
	st.global.u32 	[%rd4], %r30;
$L__BB7_10:
	bar.sync 	0;
	setp.gt.u32 	%p6, %r1, 31;
	@%p6 bra 	$L__BB7_13;
	ld.volatile.global.u32 	%r31, [%rd4+128];
	ld.volatile.global.u32 	%r32, [%rd4];
	add.s32 	%r33, %r32, %r31;
	st.volatile.global.u32 	[%rd4], %r33;
	ld.volatile.global.u32 	%r34, [%rd4+64];
	ld.volatile.global.u32 	%r35, [%rd4];
	add.s32 	%r36, %r35, %r34;
	st.volatile.global.u32 	[%rd4], %r36;
	ld.volatile.global.u32 	%r37, [%rd4+32];
	ld.volatile.global.u32 	%r38, [%rd4];
	add.s32 	%r39, %r38, %r37;
	st.volatile.global.u32 	[%rd4], %r39;
	ld.volatile.global.u32 	%r40, [%rd4+16];
	ld.volatile.global.u32 	%r41, [%rd4];
	add.s32 	%r42, %r41, %r40;
	st.volatile.global.u32 	[%rd4], %r42;
	ld.volatile.global.u32 	%r43, [%rd4+8];
	ld.volatile.global.u32 	%r44, [%rd4];
	add.s32 	%r45, %r44, %r43;
	st.volatile.global.u32 	[%rd4], %r45;
	ld.volatile.global.u32 	%r46, [%rd4+4];
	ld.volatile.global.u32 	%r47, [%rd4];
	add.s32 	%r48, %r47, %r46;
	st.volatile.global.u32 	[%rd4], %r48;
	setp.ne.s32 	%p7, %r1, 0;
	@%p7 bra 	$L__BB7_13;
	ld.global.u32 	%r49, [%rd3];
	cvta.to.global.u64 	%rd17, %rd5;
	mul.wide.u32 	%rd18, %r2, 4;
	add.s64 	%rd19, %rd17, %rd18;
	st.global.u32 	[%rd19], %r49;
$L__BB7_13:
	ret;

}
	// .globl	_Z20reduceCompleteUnrollILj512EEvPiS0_j
.visible .entry _Z20reduceCompleteUnrollILj512EEvPiS0_j(
	.param .u64 .ptr .align 1 _Z20reduceCompleteUnrollILj512EEvPiS0_j_param_0,
	.param .u64 .ptr .align 1 _Z20reduceCompleteUnrollILj512EEvPiS0_j_param_1,
	.param .u32 _Z20reduceCompleteUnrollILj512EEvPiS0_j_param_2
)
{
	.reg .pred 	%p<7>;
	.reg .b32 	%r<47>;
	.reg .b64 	%rd<20>;

	ld.param.u64 	%rd6, [_Z20reduceCompleteUnrollILj512EEvPiS0_j_param_0];
	ld.param.u64 	%rd5, [_Z20reduceCompleteUnrollILj512EEvPiS0_j_param_1];
	ld.param.u32 	%r6, [_Z20reduceCompleteUnrollILj512EEvPiS0_j_param_2];
	cvta.to.global.u64 	%rd1, %rd6;
	mov.u32 	%r1, %tid.x;
	mov.u32 	%r2, %ctaid.x;
	mov.u32 	%r3, %ntid.x;
	mul.lo.s32 	%r7, %r3, %r2;
	shl.b32 	%r8, %r7, 2;
	add.s32 	%r4, %r8, %r1;
	cvt.u64.u32 	%rd2, %r8;
	mad.lo.s32 	%r5, %r3, 3, %r4;
	setp.ge.u32 	%p1, %r5, %r6;
	@%p1 bra 	$L__BB8_2;
	mul.wide.u32 	%rd7, %r4, 4;
	add.s64 	%rd8, %rd1, %rd7;
	ld.global.u32 	%r9, [%rd8];
	shl.b32 	%r10, %r3, 1;
	sub.s32 	%r11, %r5, %r10;
	mul.wide.u32 	%rd9, %r11, 4;
	add.s64 	%rd10, %rd1, %rd9;
	ld.global.u32 	%r12, [%rd10];
	add.s32 	%r13, %r11, %r3;
	mul.wide.u32 	%rd11, %r13, 4;
	add.s64 	%rd12, %rd1, %rd11;
	ld.global.u32 	%r14, [%rd12];
	mul.wide.u32 	%rd13, %r5, 4;
	add.s64 	%rd14, %rd1, %rd13;
	ld.global.u32 	%r15, [%rd14];
	add.s32 	%r16, %r12, %r9;
	add.s32 	%r17, %r16, %r14;
	add.s32 	%r18, %r17, %r15;
	st.global.u32 	[%rd8], %r18;
$L__BB8_2:
	shl.b64 	%rd15, %rd2, 2;
	add.s64 	%rd3, %rd1, %rd15;
	bar.sync 	0;
	bar.sync 	0;
	setp.gt.u32 	%p2, %r1, 255;
	mul.wide.u32 	%rd16, %r1, 4;
	add.s64 	%rd4, %rd3, %rd16;
	@%p2 bra 	$L__BB8_4;
	ld.global.u32 	%r19, [%rd4+1024];
	ld.global.u32 	%r20, [%rd4];
	add.s32 	%r21, %r20, %r19;
	st.global.u32 	[%rd4], %r21;
$L__BB8_4:
	bar.sync 	0;
	setp.gt.u32 	%p3, %r1, 127;
	@%p3 bra 	$L__BB8_6;
	ld.global.u32 	%r22, [%rd4+512];
	ld.global.u32 	%r23, [%rd4];
	add.s32 	%r24, %r23, %r22;
	st.global.u32 	[%rd4], %r24;
$L__BB8_6:
	bar.sync 	0;
	setp.gt.u32 	%p4, %r1, 63;
	@%p4 bra 	$L__BB8_8;
	ld.global.u32 	%r25, [%rd4+256];
	ld.global.u32 	%r26, [%rd4];
	add.s32 	%r27, %r26, %r25;
	st.global.u32 	[%rd4], %r27;
$L__BB8_8:
	bar.sync 	0;
	setp.gt.u32 	%p5, %r1, 31;
	@%p5 bra 	$L__BB8_11;
	ld.volatile.global.u32 	%r28, [%rd4+128];
	ld.volatile.global.u32 	%r29, [%rd4];
	add.s32 	%r30, %r29, %r28;
	st.volatile.global.u32 	[%rd4], %r30;
	ld.volatile.global.u32 	%r31, [%rd4+64];
	ld.volatile.global.u32 	%r32, [%rd4];
	add.s32 	%r33, %r32, %r31;
	st.volatile.global.u32 	[%rd4], %r33;
	ld.volatile.global.u32 	%r34, [%rd4+32];
	ld.volatile.global.u32 	%r35, [%rd4];
	add.s32 	%r36, %r35, %r34;
	st.volatile.global.u32 	[%rd4], %r36;
	ld.volatile.global.u32 	%r37, [%rd4+16];
	ld.volatile.global.u32 	%r38, [%rd4];
	add.s32 	%r39, %r38, %r37;
	st.volatile.global.u32 	[%rd4], %r39;
	ld.volatile.global.u32 	%r40, [%rd4+8];
	ld.volatile.global.u32 	%r41, [%rd4];
	add.s32 	%r42, %r41, %r40;
	st.volatile.global.u32 	[%rd4], %r42;
	ld.volatile.global.u32 	%r43, [%rd4+4];
	ld.volatile.global.u32 	%r44, [%rd4];
	add.s32 	%r45, %r44, %r43;
	st.volatile.global.u32 	[%rd4], %r45;
	setp.ne.s32 	%p6, %r1, 0;
	@%p6 bra 	$L__BB8_11;
	ld.global.u32 	%r46, [%rd3];
	cvta.to.global.u64 	%rd17, %rd5;
	mul.wide.u32 	%rd18, %r2, 4;
	add.s64 	%rd19, %rd17, %rd18;
	st.global.u32 	[%rd19], %r46;
$L__BB8_11:
	ret;

}
	// .globl	_Z20reduceCompleteUnrollILj256EEvPiS0_j
.visible .entry _Z20reduceCompleteUnrollILj256EEvPiS0_j(
	.param .u64 .ptr .align 1 _Z20reduceCompleteUnrollILj256EEvPiS0_j_param_0,
	.param .u64 .ptr .align 1 _Z20reduceCompleteUnrollILj256EEvPiS0_j_param_1,
	.param .u32 _Z20reduceCompleteUnrollILj256EEvPiS0_j_param_2
)
{
	.reg .pred 	%p<6>;
	.reg .b32 	%r<44>;
	.reg .b64 	%rd<20>;

	ld.param.u64 	%rd6, [_Z20reduceCompleteUnrollILj256EEvPiS0_j_param_0];
	ld.param.u64 	%rd5, [_Z20reduceCompleteUnrollILj256EEvPiS0_j_param_1];
	ld.param.u32 	%r6, [_Z20reduceCompleteUnrollILj256EEvPiS0_j_param_2];
	cvta.to.global.u64 	%rd1, %rd6;
	mov.u32 	%r1, %tid.x;
	mov.u32 	%r2, %ctaid.x;
	mov.u32 	%r3, %ntid.x;
	mul.lo.s32 	%r7, %r3, %r2;
	shl.b32 	%r8, %r7, 2;
	add.s32 	%r4, %r8, %r1;
	cvt.u64.u32 	%rd2, %r8;
	mad.lo.s32 	%r5, %r3, 3, %r4;
	setp.ge.u32 	%p1, %r5, %r6;
	@%p1 bra 	$L__BB9_2;
	mul.wide.u32 	%rd7, %r4, 4;
	add.s64 	%rd8, %rd1, %rd7;
	ld.global.u32 	%r9, [%rd8];
	shl.b32 	%r10, %r3, 1;
	sub.s32 	%r11, %r5, %r10;
	mul.wide.u32 	%rd9, %r11, 4;
	add.s64 	%rd10, %rd1, %rd9;
	ld.global.u32 	%r12, [%rd10];
	add.s32 	%r13, %r11, %r3;
	mul.wide.u32 	%rd11, %r13, 4;
	add.s64 	%rd12, %rd1, %rd11;
	ld.global.u32 	%r14, [%rd12];
	mul.wide.u32 	%rd13, %r5, 4;
	add.s64 	%rd14, %rd1, %rd13;
	ld.global.u32 	%r15, [%rd14];
	add.s32 	%r16, %r12, %r9;
	add.s32 	%r17, %r16, %r14;
	add.s32 	%r18, %r17, %r15;
	st.global.u32 	[%rd8], %r18;
$L__BB9_2:
	shl.b64 	%rd15, %rd2, 2;
	add.s64 	%rd3, %rd1, %rd15;
	bar.sync 	0;
	bar.sync 	0;
	bar.sync 	0;
	setp.gt.u32 	%p2, %r1, 127;
	mul.wide.u32 	%rd16, %r1, 4;
	add.s64 	%rd4, %rd3, %rd16;
	@%p2 bra 	$L__BB9_4;
	ld.global.u32 	%r19, [%rd4+512];
	ld.global.u32 	%r20, [%rd4];
	add.s32 	%r21, %r20, %r19;
	st.global.u32 	[%rd4], %r21;
$L__BB9_4:
	bar.sync 	0;
	setp.gt.u32 	%p3, %r1, 63;
	@%p3 bra 	$L__BB9_6;
	ld.global.u32 	%r22, [%rd4+256];
	ld.global.u32 	%r23, [%rd4];
	add.s32 	%r24, %r23, %r22;
	st.global.u32 	[%rd4], %r24;
$L__BB9_6:
	bar.sync 	0;
	setp.gt.u32 	%p4, %r1, 31;
	@%p4 bra 	$L__BB9_9;
	ld.volatile.global.u32 	%r25, [%rd4+128];
	ld.volatile.global.u32 	%r26, [%rd4];
	add.s32 	%r27, %r26, %r25;
	st.volatile.global.u32 	[%rd4], %r27;
	ld.volatile.global.u32 	%r28, [%rd4+64];
	ld.volatile.global.u32 	%r29, [%rd4];
	add.s32 	%r30, %r29, %r28;
	st.volatile.global.u32 	[%rd4], %r30;
	ld.volatile.global.u32 	%r31, [%rd4+32];
	ld.volatile.global.u32 	%r32, [%rd4];
	add.s32 	%r33, %r32, %r31;
	st.volatile.global.u32 	[%rd4], %r33;
	ld.volatile.global.u32 	%r34, [%rd4+16];
	ld.volatile.global.u32 	%r35, [%rd4];
	add.s32 	%r36, %r35, %r34;
	st.volatile.global.u32 	[%rd4], %r36;
	ld.volatile.global.u32 	%r37, [%rd4+8];
	ld.volatile.global.u32 	%r38, [%rd4];
	add.s32 	%r39, %r38, %r37;
	st.volatile.global.u32 	[%rd4], %r39;
	ld.volatile.global.u32 	%r40, [%rd4+4];
	ld.volatile.global.u32 	%r41, [%rd4];
	add.s32 	%r42, %r41, %r40;
	st.volatile.global.u32 	[%rd4], %r42;
	setp.ne.s32 	%p5, %r1, 0;
	@%p5 bra 	$L__BB9_9;
	ld.global.u32 	%r43, [%rd3];
	cvta.to.global.u64 	%rd17, %rd5;
	mul.wide.u32 	%rd18, %r2, 4;
	add.s64 	%rd19, %rd17, %rd18;
	st.global.u32 	[%rd19], %r43;
$L__BB9_9:
	ret;

}
	// .globl	_Z20reduceCompleteUnrollILj128EEvPiS0_j
.visible .entry _Z20reduceCompleteUnrollILj128EEvPiS0_j(
	.param .u64 .ptr .align 1 _Z20reduceCompleteUnrollILj128EEvPiS0_j_param_0,
	.param .u64 .ptr .align 1 _Z20reduceCompleteUnrollILj128EEvPiS0_j_param_1,
	.param .u32 _Z20reduceCompleteUnrollILj128EEvPiS0_j_param_2
)
{
	.reg .pred 	%p<5>;
	.reg .b32 	%r<41>;
	.reg .b64 	%rd<20>;

	ld.param.u64 	%rd6, [_Z20reduceCompleteUnrollILj128EEvPiS0_j_param_0];
	ld.param.u64 	%rd5, [_Z20reduceCompleteUnrollILj128EEvPiS0_j_param_1];
	ld.param.u32 	%r6, [_Z20reduceCompleteUnrollILj128EEvPiS0_j_param_2];
	cvta.to.global.u64 	%rd1, %rd6;
	mov.u32 	%r1, %tid.x;
	mov.u32 	%r2, %ctaid.x;
	mov.u32 	%r3, %ntid.x;
	mul.lo.s32 	%r7, %r3, %r2;
	shl.b32 	%r8, %r7, 2;
	add.s32 	%r4, %r8, %r1;
	cvt.u64.u32 	%rd2, %r8;
	mad.lo.s32 	%r5, %r3, 3, %r4;
	setp.ge.u32 	%p1, %r5, %r6;
	@%p1 bra 	$L__BB10_2;
	mul.wide.u32 	%rd7, %r4, 4;
	add.s64 	%rd8, %rd1, %rd7;
	ld.global.u32 	%r9, [%rd8];
	shl.b32 	%r10, %r3, 1;
	sub.s32 	%r11, %r5, %r10;
	mul.wide.u32 	%rd9, %r11, 4;
	add.s64 	%rd10, %rd1, %rd9;
	ld.global.u32 	%r12, [%rd10];
	add.s32 	%r13, %r11, %r3;
	mul.wide.u32 	%rd11, %r13, 4;
	add.s64 	%rd12, %rd1, %rd11;
	ld.global.u32 	%r14, [%rd12];
	mul.wide.u32 	%rd13, %r5, 4;
	add.s64 	%rd14, %rd1, %rd13;
	ld.global.u32 	%r15, [%rd14];
	add.s32 	%r16, %r12, %r9;
	add.s32 	%r17, %r16, %r14;
	add.s32 	%r18, %r17, %r15;
	st.global.u32 	[%rd8], %r18;
$L__BB10_2:
	shl.b64 	%rd15, %rd2, 2;
	add.s64 	%rd3, %rd1, %rd15;
	bar.sync 	0;
	bar.sync 	0;
	bar.sync 	0;
	bar.sync 	0;
	setp.gt.u32 	%p2, %r1, 63;
	mul.wide.u32 	%rd16, %r1, 4;
	add.s64 	%rd4, %rd3, %rd16;
	@%p2 bra 	$L__BB10_4;
	ld.global.u32 	%r19, [%rd4+256];
	ld.global.u32 	%r20, [%rd4];
	add.s32 	%r21, %r20, %r19;
	st.global.u32 	[%rd4], %r21;
$L__BB10_4:
	bar.sync 	0;
	setp.gt.u32 	%p3, %r1, 31;
	@%p3 bra 	$L__BB10_7;
	ld.volatile.global.u32 	%r22, [%rd4+128];
	ld.volatile.global.u32 	%r23, [%rd4];
	add.s32 	%r24, %r23, %r22;
	st.volatile.global.u32 	[%rd4], %r24;
	ld.volatile.global.u32 	%r25, [%rd4+64];
	ld.volatile.global.u32 	%r26, [%rd4];
	add.s32 	%r27, %r26, %r25;
	st.volatile.global.u32 	[%rd4], %r27;
	ld.volatile.global.u32 	%r28, [%rd4+32];
	ld.volatile.global.u32 	%r29, [%rd4];
	add.s32 	%r30, %r29, %r28;
	st.volatile.global.u32 	[%rd4], %r30;
	ld.volatile.global.u32 	%r31, [%rd4+16];
	ld.volatile.global.u32 	%r32, [%rd4];
	add.s32 	%r33, %r32, %r31;
	st.volatile.global.u32 	[%rd4], %r33;
	ld.volatile.global.u32 	%r34, [%rd4+8];
	ld.volatile.global.u32 	%r35, [%rd4];
	add.s32 	%r36, %r35, %r34;
	st.volatile.global.u32 	[%rd4], %r36;
	ld.volatile.global.u32 	%r37, [%rd4+4];
	ld.volatile.global.u32 	%r38, [%rd4];
	add.s32 	%r39, %r38, %r37;
	st.volatile.global.u32 	[%rd4], %r39;
	setp.ne.s32 	%p4, %r1, 0;
	@%p4 bra 	$L__BB10_7;
	ld.global.u32 	%r40, [%rd3];
	cvta.to.global.u64 	%rd17, %rd5;
	mul.wide.u32 	%rd18, %r2, 4;
	add.s64 	%rd19, %rd17, %rd18;
	st.global.u32 	[%rd19], %r40;
$L__BB10_7:
	ret;

}
	// .globl	_Z20reduceCompleteUnrollILj64EEvPiS0_j
.visible .entry _Z20reduceCompleteUnrollILj64EEvPiS0_j(
	.param .u64 .ptr .align 1 _Z20reduceCompleteUnrollILj64EEvPiS0_j_param_0,
	.param .u64 .ptr .align 1 _Z20reduceCompleteUnrollILj64EEvPiS0_j_param_1,
	.param .u32 _Z20reduceCompleteUnrollILj64EEvPiS0_j_param_2
)
{
	.reg .pred 	%p<4>;
	.reg .b32 	%r<38>;
	.reg .b64 	%rd<20>;

	ld.param.u64 	%rd5, [_Z20reduceCompleteUnrollILj64EEvPiS0_j_param_0];
	ld.param.u64 	%rd4, [_Z20reduceCompleteUnrollILj64EEvPiS0_j_param_1];
	ld.param.u32 	%r6, [_Z20reduceCompleteUnrollILj64EEvPiS0_j_param_2];
	cvta.to.global.u64 	%rd1, %rd5;
	mov.u32 	%r1, %tid.x;
	mov.u32 	%r2, %ctaid.x;
	mov.u32 	%r3, %ntid.x;
	mul.lo.s32 	%r7, %r3, %r2;
	shl.b32 	%r8, %r7, 2;
	add.s32 	%r4, %r8, %r1;
	cvt.u64.u32 	%rd2, %r8;
	mad.lo.s32 	%r5, %r3, 3, %r4;
	setp.ge.u32 	%p1, %r5, %r6;
	@%p1 bra 	$L__BB11_2;
	mul.wide.u32 	%rd6, %r4, 4;
	add.s64 	%rd7, %rd1, %rd6;
	ld.global.u32 	%r9, [%rd7];
	shl.b32 	%r10, %r3, 1;
	sub.s32 	%r11, %r5, %r10;
	mul.wide.u32 	%rd8, %r11, 4;
	add.s64 	%rd9, %rd1, %rd8;
	ld.global.u32 	%r12, [%rd9];
	add.s32 	%r13, %r11, %r3;
	mul.wide.u32 	%rd10, %r13, 4;
	add.s64 	%rd11, %rd1, %rd10;
	ld.global.u32 	%r14, [%rd11];
	mul.wide.u32 	%rd12, %r5, 4;
	add.s64 	%rd13, %rd1, %rd12;
	ld.global.u32 	%r15, [%rd13];
	add.s32 	%r16, %r12, %r9;
	add.s32 	%r17, %r16, %r14;
	add.s32 	%r18, %r17, %r15;
	st.global.u32 	[%rd7], %r18;
$L__BB11_2:
	bar.sync 	0;
	bar.sync 	0;
	bar.sync 	0;
	bar.sync 	0;
	bar.sync 	0;
	setp.gt.u32 	%p2, %r1, 31;
	@%p2 bra 	$L__BB11_5;
	shl.b64 	%rd14, %rd2, 2;
	add.s64 	%rd3, %rd1, %rd14;
	mul.wide.u32 	%rd15, %r1, 4;
	add.s64 	%rd16, %rd3, %rd15;
	ld.volatile.global.u32 	%r19, [%rd16+128];
	ld.volatile.global.u32 	%r20, [%rd16];
	add.s32 	%r21, %r20, %r19;
	st.volatile.global.u32 	[%rd16], %r21;
	ld.volatile.global.u32 	%r22, [%rd16+64];
	ld.volatile.global.u32 	%r23, [%rd16];
	add.s32 	%r24, %r23, %r22;
	st.volatile.global.u32 	[%rd16], %r24;
	ld.volatile.global.u32 	%r25, [%rd16+32];
	ld.volatile.global.u32 	%r26, [%rd16];
	add.s32 	%r27, %r26, %r25;
	st.volatile.global.u32 	[%rd16], %r27;
	ld.volatile.global.u32 	%r28, [%rd16+16];
	ld.volatile.global.u32 	%r29, [%rd16];
	add.s32 	%r30, %r29, %r28;
	st.volatile.global.u32 	[%rd16], %r30;
	ld.volatile.global.u32 	%r31, [%rd16+8];
	ld.volatile.global.u32 	%r32, [%rd16];
	add.s32 	%r33, %r32, %r31;
	st.volatile.global.u32 	[%rd16], %r33;
	ld.volatile.global.u32 	%r34, [%rd16+4];
	ld.volatile.global.u32 	%r35, [%rd16];
	add.s32 	%r36, %r35, %r34;
	st.volatile.global.u32 	[%rd16], %r36;
	setp.ne.s32 	%p3, %r1, 0;
	@%p3 bra 	$L__BB11_5;
	ld.global.u32 	%r37, [%rd3];
	cvta.to.global.u64 	%rd17, %rd4;
	mul.wide.u32 	%rd18, %r2, 4;
	add.s64 	%rd19, %rd17, %rd18;
	st.global.u32 	[%rd19], %r37;
$L__BB11_5:
	ret;

}


// ===== COMPILED SASS (sm_100) =====

	.target	sm_100

	.elftype	@"ET_EXEC"


//--------------------- .note.nv.tkinfo           --------------------------
	.section	.note.nv.tkinfo,"",@"SHT_NOTE"
	.sectionflags	@"SHF_NOTE_NV_TKINFO"
	.tkinfo
        /*0018*/ 	.word	0x00000002
        /*0030*/ 	.string	""
        /*0030*/ 	.string	"ptxas"
        /*0030*/ 	.string	"Cuda compilation tools, release 13.0, V13.0.88"
        /*0030*/ 	.string	"Build cuda_13.0.r13.0/compiler.36424714_0"
        /*0030*/ 	.string	"-arch sm_100 -m 64 "



//--------------------- .note.nv.cuinfo           --------------------------
	.section	.note.nv.cuinfo,"",@"SHT_NOTE"
	.sectionflags	@"SHF_NOTE_NV_CUINFO"
        /*0018*/ 	.short	0x0002
        /*001a*/ 	.short	0x0064
        /*001c*/ 	.short	0x0082
	.zero		2


//--------------------- .nv.info                  --------------------------
	.section	.nv.info,"",@"SHT_CUDA_INFO"
	.align	4


	//----- nvinfo : EIATTR_REGCOUNT
	.align		4
        /*0000*/ 	.byte	0x04, 0x2f
        /*0002*/ 	.short	(.L_1 - .L_0)
	.align		4
.L_0:
        /*0004*/ 	.word	index@(_Z16reduceNeighboredPiS_j)
        /*0008*/ 	.word	0x00000010


	//----- nvinfo : EIATTR_FRAME_SIZE
	.align		4
.L_1:
        /*000c*/ 	.byte	0x04, 0x11
        /*000e*/ 	.short	(.L_3 - .L_2)
	.align		4
.L_2:
        /*0010*/ 	.word	index@(_Z16reduceNeighboredPiS_j)
        /*0014*/ 	.word	0x00000000


	//----- nvinfo : EIATTR_REGCOUNT
	.align		4
.L_3:
        /*0018*/ 	.byte	0x04, 0x2f
        /*001a*/ 	.short	(.L_5 - .L_4)
	.align		4
.L_4:
        /*001c*/ 	.word	index@(_Z20reduceNeighboredLessPiS_j)
        /*0020*/ 	.word	0x0000000e


	//----- nvinfo : EIATTR_FRAME_SIZE
	.align		4
.L_5:
        /*0024*/ 	.byte	0x04, 0x11
        /*0026*/ 	.short	(.L_7 - .L_6)
	.align		4
.L_6:
        /*0028*/ 	.word	index@(_Z20reduceNeighboredLessPiS_j)
        /*002c*/ 	.word	0x00000000


	//----- nvinfo : EIATTR_REGCOUNT
	.align		4
.L_7:
        /*0030*/ 	.byte	0x04, 0x2f
        /*0032*/ 	.short	(.L_9 - .L_8)
	.align		4
.L_8:
        /*0034*/ 	.word	index@(_Z17reduceInterleavedPiS_j)
        /*0038*/ 	.word	0x00000010


	//----- nvinfo : EIATTR_FRAME_SIZE
	.align		4
.L_9:
        /*003c*/ 	.byte	0x04, 0x11
        /*003e*/ 	.short	(.L_11 - .L_10)
	.align		4
.L_10:
        /*0040*/ 	.word	index@(_Z17reduceInterleavedPiS_j)
        /*0044*/ 	.word	0x00000000


	//----- nvinfo : EIATTR_REGCOUNT
	.align		4
.L_11:
        /*0048*/ 	.byte	0x04, 0x2f
        /*004a*/ 	.short	(.L_13 - .L_12)
	.align		4
.L_12:
        /*004c*/ 	.word	index@(_Z16reduceUnrolling2PiS_j)
        /*0050*/ 	.word	0x00000010


	//----- nvinfo : EIATTR_FRAME_SIZE
	.align		4
.L_13:
        /*0054*/ 	.byte	0x04, 0x11
        /*0056*/ 	.short	(.L_15 - .L_14)
	.align		4
.L_14:
        /*0058*/ 	.word	index@(_Z16reduceUnrolling2PiS_j)
        /*005c*/ 	.word	0x00000000


	//----- nvinfo : EIATTR_REGCOUNT
	.align		4
.L_15:
        /*0060*/ 	.byte	0x04, 0x2f
        /*0062*/ 	.short	(.L_17 - .L_16)
	.align		4
.L_16:
        /*0064*/ 	.word	index@(_Z16reduceUnrolling4PiS_j)
        /*0068*/ 	.word	0x00000014


	//----- nvinfo : EIATTR_FRAME_SIZE
	.align		4
.L_17:
        /*006c*/ 	.byte	0x04, 0x11
        /*006e*/ 	.short	(.L_19 - .L_18)
	.align		4
.L_18:
        /*0070*/ 	.word	index@(_Z16reduceUnrolling4PiS_j)
        /*0074*/ 	.word	0x00000000


	//----- nvinfo : EIATTR_REGCOUNT
	.align		4
.L_19:
        /*0078*/ 	.byte	0x04, 0x2f
        /*007a*/ 	.short	(.L_21 - .L_20)
	.align		4
.L_20:
        /*007c*/ 	.word	index@(_Z18reduceUnrollWarps4PiS_j)
        /*0080*/ 	.word	0x00000014


	//----- nvinfo : EIATTR_FRAME_SIZE
	.align		4
.L_21:
        /*0084*/ 	.byte	0x04, 0x11
        /*0086*/ 	.short	(.L_23 - .L_22)
	.align		4
.L_22:
        /*0088*/ 	.word	index@(_Z18reduceUnrollWarps4PiS_j)
        /*008c*/ 	.word	0x00000000


	//----- nvinfo : EIATTR_REGCOUNT
	.align		4
.L_23:
        /*0090*/ 	.byte	0x04, 0x2f
        /*0092*/ 	.short	(.L_25 - .L_24)
	.align		4
.L_24:
        /*0094*/ 	.word	index@(_Z26reduceCompleteUnrollWarps4PiS_j)
        /*0098*/ 	.word	0x00000016


	//----- nvinfo : EIATTR_FRAME_SIZE
	.align		4
.L_25:
        /*009c*/ 	.byte	0x04, 0x11
        /*009e*/ 	.short	(.L_27 - .L_26)
	.align		4
.L_26:
        /*00a0*/ 	.word	index@(_Z26reduceCompleteUnrollWarps4PiS_j)
        /*00a4*/ 	.word	0x00000000


	//----- nvinfo : EIATTR_REGCOUNT
	.align		4
.L_27:
        /*00a8*/ 	.byte	0x04, 0x2f
        /*00aa*/ 	.short	(.L_29 - .L_28)
	.align		4
.L_28:
        /*00ac*/ 	.word	index@(_Z20reduceCompleteUnrollILj1024EEvPiS0_j)
        /*00b0*/ 	.word	0x00000014


	//----- nvinfo : EIATTR_FRAME_SIZE
	.align		4
.L_29:
        /*00b4*/ 	.byte	0x04, 0x11
        /*00b6*/ 	.short	(.L_31 - .L_30)
	.align		4
.L_30:
        /*00b8*/ 	.word	index@(_Z20reduceCompleteUnrollILj1024EEvPiS0_j)
        /*00bc*/ 	.word	0x00000000


	//----- nvinfo : EIATTR_REGCOUNT
	.align		4
.L_31:
        /*00c0*/ 	.byte	0x04, 0x2f
        /*00c2*/ 	.short	(.L_33 - .L_32)
	.align		4
.L_32:
        /*00c4*/ 	.word	index@(_Z20reduceCompleteUnrollILj512EEvPiS0_j)
        /*00c8*/ 	.word	0x00000014


	//----- nvinfo : EIATTR_FRAME_SIZE
	.align		4
.L_33:
        /*00cc*/ 	.byte	0x04, 0x11
        /*00ce*/ 	.short	(.L_35 - .L_34)
	.align		4
.L_34:
        /*00d0*/ 	.word	index@(_Z20reduceCompleteUnrollILj512EEvPiS0_j)
        /*00d4*/ 	.word	0x00000000


	//----- nvinfo : EIATTR_REGCOUNT
	.align		4
.L_35:
        /*00d8*/ 	.byte	0x04, 0x2f
        /*00da*/ 	.short	(.L_37 - .L_36)
	.align		4
.L_36:
        /*00dc*/ 	.word	index@(_Z20reduceCompleteUnrollILj256EEvPiS0_j)
        /*00e0*/ 	.word	0x00000014


	//----- nvinfo : EIATTR_FRAME_SIZE
	.align		4
.L_37:
        /*00e4*/ 	.byte	0x04, 0x11
        /*00e6*/ 	.short	(.L_39 - .L_38)
	.align		4
.L_38:
        /*00e8*/ 	.word	index@(_Z20reduceCompleteUnrollILj256EEvPiS0_j)
        /*00ec*/ 	.word	0x00000000


	//----- nvinfo : EIATTR_REGCOUNT
	.align		4
.L_39:
        /*00f0*/ 	.byte	0x04, 0x2f
        /*00f2*/ 	.short	(.L_41 - .L_40)
	.align		4
.L_40:
        /*00f4*/ 	.word	index@(_Z20reduceCompleteUnrollILj128EEvPiS0_j)
        /*00f8*/ 	.word	0x00000014


	//----- nvinfo : EIATTR_FRAME_SIZE
	.align		4
.L_41:
        /*00fc*/ 	.byte	0x04, 0x11
        /*00fe*/ 	.short	(.L_43 - .L_42)
	.align		4
.L_42:
        /*0100*/ 	.word	index@(_Z20reduceCompleteUnrollILj128EEvPiS0_j)
        /*0104*/ 	.word	0x00000000


	//----- nvinfo : EIATTR_REGCOUNT
	.align		4
.L_43:
        /*0108*/ 	.byte	0x04, 0x2f
        /*010a*/ 	.short	(.L_45 - .L_44)
	.align		4
.L_44:
        /*010c*/ 	.word	index@(_Z20reduceCompleteUnrollILj64EEvPiS0_j)
        /*0110*/ 	.word	0x00000010


	//----- nvinfo : EIATTR_FRAME_SIZE
	.align		4
.L_45:
        /*0114*/ 	.byte	0x04, 0x11
        /*0116*/ 	.short	(.L_47 - .L_46)
	.align		4
.L_46:
        /*0118*/ 	.word	index@(_Z20reduceCompleteUnrollILj64EEvPiS0_j)
        /*011c*/ 	.word	0x00000000


	//----- nvinfo : EIATTR_MIN_STACK_SIZE
	.align		4
.L_47:
        /*0120*/ 	.byte	0x04, 0x12
        /*0122*/ 	.short	(.L_49 - .L_48)
	.align		4
.L_48:
        /*0124*/ 	.word	index@(_Z20reduceCompleteUnrollILj64EEvPiS0_j)
        /*0128*/ 	.word	0x00000000


	//----- nvinfo : EIATTR_MIN_STACK_SIZE
	.align		4
.L_49:
        /*012c*/ 	.byte	0x04, 0x12
        /*012e*/ 	.short	(.L_51 - .L_50)
	.align		4
.L_50:
        /*0130*/ 	.word	index@(_Z20reduceCompleteUnrollILj128EEvPiS0_j)
        /*0134*/ 	.word	0x00000000


	//----- nvinfo : EIATTR_MIN_STACK_SIZE
	.align		4
.L_51:
        /*0138*/ 	.byte	0x04, 0x12
        /*013a*/ 	.short	(.L_53 - .L_52)
	.align		4
.L_52:
        /*013c*/ 	.word	index@(_Z20reduceCompleteUnrollILj256EEvPiS0_j)
        /*0140*/ 	.word	0x00000000


	//----- nvinfo : EIATTR_MIN_STACK_SIZE
	.align		4
.L_53:
        /*0144*/ 	.byte	0x04, 0x12
        /*0146*/ 	.short	(.L_55 - .L_54)
	.align		4
.L_54:
        /*0148*/ 	.word	index@(_Z20reduceCompleteUnrollILj512EEvPiS0_j)
        /*014c*/ 	.word	0x00000000


	//----- nvinfo : EIATTR_MIN_STACK_SIZE
	.align		4
.L_55:
        /*0150*/ 	.byte	0x04, 0x12
        /*0152*/ 	.short	(.L_57 - .L_56)
	.align		4
.L_56:
        /*0154*/ 	.word	index@(_Z20reduceCompleteUnrollILj1024EEvPiS0_j)
        /*0158*/ 	.word	0x00000000


	//----- nvinfo : EIATTR_MIN_STACK_SIZE
	.align		4
.L_57:
        /*015c*/ 	.byte	0x04, 0x12
        /*015e*/ 	.short	(.L_59 - .L_58)
	.align		4
.L_58:
        /*0160*/ 	.word	index@(_Z26reduceCompleteUnrollWarps4PiS_j)
        /*0164*/ 	.word	0x00000000


	//----- nvinfo : EIATTR_MIN_STACK_SIZE
	.align		4
.L_59:
        /*0168*/ 	.byte	0x04, 0x12
        /*016a*/ 	.short	(.L_61 - .L_60)
	.align		4
.L_60:
        /*016c*/ 	.word	index@(_Z18reduceUnrollWarps4PiS_j)
        /*0170*/ 	.word	0x00000000


	//----- nvinfo : EIATTR_MIN_STACK_SIZE
	.align		4
.L_61:
        /*0174*/ 	.byte	0x04, 0x12
        /*0176*/ 	.short	(.L_63 - .L_62)
	.align		4
.L_62:
        /*0178*/ 	.word	index@(_Z16reduceUnrolling4PiS_j)
        /*017c*/ 	.word	0x00000000


	//----- nvinfo : EIATTR_MIN_STACK_SIZE
	.align		4
.L_63:
        /*0180*/ 	.byte	0x04, 0x12
        /*0182*/ 	.short	(.L_65 - .L_64)
	.align		4
.L_64:
        /*0184*/ 	.word	index@(_Z16reduceUnrolling2PiS_j)
        /*0188*/ 	.word	0x00000000


	//----- nvinfo : EIATTR_MIN_STACK_SIZE
	.align		4
.L_65:
        /*018c*/ 	.byte	0x04, 0x12
        /*018e*/ 	.short	(.L_67 - .L_66)
	.align		4
.L_66:
        /*0190*/ 	.word	index@(_Z17reduceInterleavedPiS_j)
        /*0194*/ 	.word	0x00000000


	//----- nvinfo : EIATTR_MIN_STACK_SIZE
	.align		4
.L_67:
        /*0198*/ 	.byte	0x04, 0x12
        /*019a*/ 	.short	(.L_69 - .L_68)
	.align		4
.L_68:
        /*019c*/ 	.word	index@(_Z20reduceNeighboredLessPiS_j)
        /*01a0*/ 	.word	0x00000000


	//----- nvinfo : EIATTR_MIN_STACK_SIZE
	.align		4
.L_69:
        /*01a4*/ 	.byte	0x04, 0x12
        /*01a6*/ 	.short	(.L_71 - .L_70)
	.align		4
.L_70:
        /*01a8*/ 	.word	index@(_Z16reduceNeighboredPiS_j)
        /*01ac*/ 	.word	0x00000000
.L_71:


//--------------------- .nv.compat                --------------------------
	.section	.nv.compat,"",@"SHT_CUDA_COMPAT_INFO"
	.align	4
        /*0000*/ 	.byte	0x02, 0x09, 0x00, 0x00, 0x02, 0x02, 0x01, 0x00, 0x02, 0x05, 0x05, 0x00, 0x03, 0x07, 0x01, 0x01
        /*0010*/ 	.byte	0x02, 0x03, 0x00, 0x00, 0x02, 0x06, 0x01, 0x00, 0x04, 0x0b, 0x08, 0x00, 0x09, 0x00, 0x00, 0x00
        /*0020*/ 	.byte	0x00, 0x00, 0x00, 0x00


//--------------------- .nv.info._Z20reduceCompleteUnrollILj64EEvPiS0_j --------------------------
	.section	.nv.info._Z20reduceCompleteUnrollILj64EEvPiS0_j,"",@"SHT_CUDA_INFO"
	.sectionflags	@""
	.align	4


	//----- nvinfo : EIATTR_CUDA_API_VERSION
	.align		4
        /*0000*/ 	.byte	0x04, 0x37
        /*0002*/ 	.short	(.L_73 - .L_72)
.L_72:
        /*0004*/ 	.word	0x00000082


	//----- nvinfo : EIATTR_KPARAM_INFO
	.align		4
.L_73:
        /*0008*/ 	.byte	0x04, 0x17
        /*000a*/ 	.short	(.L_75 - .L_74)
.L_74:
        /*000c*/ 	.word	0x00000000
        /*0010*/ 	.short	0x0002
        /*0012*/ 	.short	0x0010
        /*0014*/ 	.byte	0x00, 0xf0, 0x11, 0x00


	//----- nvinfo : EIATTR_KPARAM_INFO
	.align		4
.L_75:
        /*0018*/ 	.byte	0x04, 0x17
        /*001a*/ 	.short	(.L_77 - .L_76)
.L_76:
        /*001c*/ 	.word	0x00000000
        /*0020*/ 	.short	0x0001
        /*0022*/ 	.short	0x0008
        /*0024*/ 	.byte	0x00, 0xf5, 0x21, 0x00


	//----- nvinfo : EIATTR_KPARAM_INFO
	.align		4
.L_77:
        /*0028*/ 	.byte	0x04, 0x17
        /*002a*/ 	.short	(.L_79 - .L_78)
.L_78:
        /*002c*/ 	.word	0x00000000
        /*0030*/ 	.short	0x0000
        /*0032*/ 	.short	0x0000
        /*0034*/ 	.byte	0x00, 0xf5, 0x21, 0x00


	//----- nvinfo : EIATTR_SPARSE_MMA_MASK
	.align		4
.L_79:
        /*0038*/ 	.byte	0x03, 0x50
        /*003a*/ 	.short	0x0000


	//----- nvinfo : EIATTR_MAXREG_COUNT
	.align		4
        /*003c*/ 	.byte	0x03, 0x1b
        /*003e*/ 	.short	0x00ff


	//----- nvinfo : EIATTR_NUM_BARRIERS
	.align		4
        /*0040*/ 	.byte	0x02, 0x4c
        /*0042*/ 	.byte	0x01
	.zero		1


	//----- nvinfo : EIATTR_MERCURY_ISA_VERSION
	.align		4
        /*0044*/ 	.byte	0x03, 0x5f
        /*0046*/ 	.short	0x0101


	//----- nvinfo : EIATTR_VRC_CTA_INIT_COUNT
	.align		4
        /*0048*/ 	.byte	0x02, 0x4a
	.zero		1
	.zero		1


	//----- nvinfo : EIATTR_EXIT_INSTR_OFFSETS
	.align		4
        /*004c*/ 	.byte	0x04, 0x1c
        /*004e*/ 	.short	(.L_81 - .L_80)


	//   ....[0]....
.L_80:
        /*0050*/ 	.word	0x00000210


	//   ....[1]....
        /*0054*/ 	.word	0x00000400


	//   ....[2]....
        /*0058*/ 	.word	0x00000450


	//----- nvinfo : EIATTR_CRS_STACK_SIZE
	.align		4
.L_81:
        /*005c*/ 	.byte	0x04, 0x1e
        /*005e*/ 	.short	(.L_83 - .L_82)
.L_82:
        /*0060*/ 	.word	0x00000000


	//----- nvinfo : EIATTR_CBANK_PARAM_SIZE
	.align		4
.L_83:
        /*0064*/ 	.byte	0x03, 0x19
        /*0066*/ 	.short	0x0014


	//----- nvinfo : EIATTR_PARAM_CBANK
	.align		4
        /*0068*/ 	.byte	0x04, 0x0a
        /*006a*/ 	.short	(.L_85 - .L_84)
	.align		4
.L_84:
        /*006c*/ 	.word	index@(.nv.constant0._Z20reduceCompleteUnrollILj64EEvPiS0_j)
        /*0070*/ 	.short	0x0380
        /*0072*/ 	.short	0x0014


	//----- nvinfo : EIATTR_SW_WAR
	.align		4
.L_85:
        /*0074*/ 	.byte	0x04, 0x36
        /*0076*/ 	.short	(.L_87 - .L_86)
.L_86:
        /*0078*/ 	.word	0x00000008
.L_87:


//--------------------- .nv.info._Z20reduceCompleteUnrollILj128EEvPiS0_j --------------------------
	.section	.nv.info._Z20reduceCompleteUnrollILj128EEvPiS0_j,"",@"SHT_CUDA_INFO"
	.sectionflags	@""
	.align	4


	//----- nvinfo : EIATTR_CUDA_API_VERSION
	.align		4
        /*0000*/ 	.byte	0x04, 0x37
        /*0002*/ 	.short	(.L_89 - .L_88)
.L_88:
        /*0004*/ 	.word	0x00000082


	//----- nvinfo : EIATTR_KPARAM_INFO
	.align		4
.L_89:
        /*0008*/ 	.byte	0x04, 0x17
        /*000a*/ 	.short	(.L_91 - .L_90)
.L_90:
        /*000c*/ 	.word	0x00000000
        /*0010*/ 	.short	0x0002
        /*0012*/ 	.short	0x0010
        /*0014*/ 	.byte	0x00, 0xf0, 0x11, 0x00


	//----- nvinfo : EIATTR_KPARAM_INFO
	.align		4
.L_91:
        /*0018*/ 	.byte	0x04, 0x17
        /*001a*/ 	.short	(.L_93 - .L_92)
.L_92:
        /*001c*/ 	.word	0x00000000
        /*0020*/ 	.short	0x0001
        /*0022*/ 	.short	0x0008
        /*0024*/ 	.byte	0x00, 0xf5, 0x21, 0x00


	//----- nvinfo : EIATTR_KPARAM_INFO
	.align		4
.L_93:
        /*0028*/ 	.byte	0x04, 0x17
        /*002a*/ 	.short	(.L_95 - .L_94)
.L_94:
        /*002c*/ 	.word	0x00000000
        /*0030*/ 	.short	0x0000
        /*0032*/ 	.short	0x0000
        /*0034*/ 	.byte	0x00, 0xf5, 0x21, 0x00


	//----- nvinfo : EIATTR_SPARSE_MMA_MASK
	.align		4
.L_95:
        /*0038*/ 	.byte	0x03, 0x50
        /*003a*/ 	.short	0x0000


	//----- nvinfo : EIATTR_MAXREG_COUNT
	.align		4
        /*003c*/ 	.byte	0x03, 0x1b
        /*003e*/ 	.short	0x00ff


	//----- nvinfo : EIATTR_NUM_BARRIERS
	.align		4
        /*0040*/ 	.byte	0x02, 0x4c
        /*0042*/ 	.byte	0x01
	.zero		1


	//----- nvinfo : EIATTR_MERCURY_ISA_VERSION
	.align		4
        /*0044*/ 	.byte	0x03, 0x5f
        /*0046*/ 	.short	0x0101


	//----- nvinfo : EIATTR_VRC_CTA_INIT_COUNT
	.align		4
        /*0048*/ 	.byte	0x02, 0x4a
	.zero		1
	.zero		1


	//----- nvinfo : EIATTR_EXIT_INSTR_OFFSETS
	.align		4
        /*004c*/ 	.byte	0x04, 0x1c
        /*004e*/ 	.short	(.L_97 - .L_96)


	//   ....[0]....
.L_96:
        /*0050*/ 	.word	0x000002b0


	//   ....[1]....
        /*0054*/ 	.word	0x00000450


	//   ....[2]....
        /*0058*/ 	.word	0x000004a0


	//----- nvinfo : EIATTR_CRS_STACK_SIZE
	.align		4
.L_97:
        /*005c*/ 	.byte	0x04, 0x1e
        /*005e*/ 	.short	(.L_99 - .L_98)
.L_98:
        /*0060*/ 	.word	0x00000000


	//----- nvinfo : EIATTR_CBANK_PARAM_SIZE
	.align		4
.L_99:
        /*0064*/ 	.byte	0x03, 0x19
        /*0066*/ 	.short	0x0014


	//----- nvinfo : EIATTR_PARAM_CBANK
	.align		4
        /*0068*/ 	.byte	0x04, 0x0a
        /*006a*/ 	.short	(.L_101 - .L_100)
	.align		4
.L_100:
        /*006c*/ 	.word	index@(.nv.constant0._Z20reduceCompleteUnrollILj128EEvPiS0_j)
        /*0070*/ 	.short	0x0380
        /*0072*/ 	.short	0x0014


	//----- nvinfo : EIATTR_SW_WAR
	.align		4
.L_101:
        /*0074*/ 	.byte	0x04, 0x36
        /*0076*/ 	.short	(.L_103 - .L_102)
.L_102:
        /*0078*/ 	.word	0x00000008
.L_103:


//--------------------- .nv.info._Z20reduceCompleteUnrollILj256EEvPiS0_j --------------------------
	.section	.nv.info._Z20reduceCompleteUnrollILj256EEvPiS0_j,"",@"SHT_CUDA_INFO"
	.sectionflags	@""
	.align	4


	//----- nvinfo : EIATTR_CUDA_API_VERSION
	.align		4
        /*0000*/ 	.byte	0x04, 0x37
        /*0002*/ 	.short	(.L_105 - .L_104)
.L_104:
        /*0004*/ 	.word	0x00000082


	//----- nvinfo : EIATTR_KPARAM_INFO
	.align		4
.L_105:
        /*0008*/ 	.byte	0x04, 0x17
        /*000a*/ 	.short	(.L_107 - .L_106)
.L_106:
        /*000c*/ 	.word	0x00000000
        /*0010*/ 	.short	0x0002
        /*0012*/ 	.short	0x0010
        /*0014*/ 	.byte	0x00, 0xf0, 0x11, 0x00


	//----- nvinfo : EIATTR_KPARAM_INFO
	.align		4
.L_107:
        /*0018*/ 	.byte	0x04, 0x17
        /*001a*/ 	.short	(.L_109 - .L_108)
.L_108:
        /*001c*/ 	.word	0x00000000
        /*0020*/ 	.short	0x0001
        /*0022*/ 	.short	0x0008
        /*0024*/ 	.byte	0x00, 0xf5, 0x21, 0x00


	//----- nvinfo : EIATTR_KPARAM_INFO
	.align		4
.L_109:
        /*0028*/ 	.byte	0x04, 0x17
        /*002a*/ 	.short	(.L_111 - .L_110)
.L_110:
        /*002c*/ 	.word	0x00000000
        /*0030*/ 	.short	0x0000
        /*0032*/ 	.short	0x0000
        /*0034*/ 	.byte	0x00, 0xf5, 0x21, 0x00


	//----- nvinfo : EIATTR_SPARSE_MMA_MASK
	.align		4
.L_111:
        /*0038*/ 	.byte	0x03, 0x50
        /*003a*/ 	.short	0x0000


	//----- nvinfo : EIATTR_MAXREG_COUNT
	.align		4
        /*003c*/ 	.byte	0x03, 0x1b
        /*003e*/ 	.short	0x00ff


	//----- nvinfo : EIATTR_NUM_BARRIERS
	.align		4
        /*0040*/ 	.byte	0x02, 0x4c
        /*0042*/ 	.byte	0x01
	.zero		1


	//----- nvinfo : EIATTR_MERCURY_ISA_VERSION
	.align		4
        /*0044*/ 	.byte	0x03, 0x5f
        /*0046*/ 	.short	0x0101


	//----- nvinfo : EIATTR_VRC_CTA_INIT_COUNT
	.align		4
        /*0048*/ 	.byte	0x02, 0x4a
	.zero		1
	.zero		1


	//----- nvinfo : EIATTR_EXIT_INSTR_OFFSETS
	.align		4
        /*004c*/ 	.byte	0x04, 0x1c
        /*004e*/ 	.short	(.L_113 - .L_112)


	//   ....[0]....
.L_112:
        /*0050*/ 	.word	0x00000330


	//   ....[1]....
        /*0054*/ 	.word	0x000004d0


	//   ....[2]....
        /*0058*/ 	.word	0x00000520


	//----- nvinfo : EIATTR_CRS_STACK_SIZE
	.align		4
.L_113:
        /*005c*/ 	.byte	0x04, 0x1e
        /*005e*/ 	.short	(.L_115 - .L_114)
.L_114:
        /*0060*/ 	.word	0x00000000


	//----- nvinfo : EIATTR_CBANK_PARAM_SIZE
	.align		4
.L_115:
        /*0064*/ 	.byte	0x03, 0x19
        /*0066*/ 	.short	0x0014


	//----- nvinfo : EIATTR_PARAM_CBANK
	.align		4
        /*0068*/ 	.byte	0x04, 0x0a
        /*006a*/ 	.short	(.L_117 - .L_116)
	.align		4
.L_116:
        /*006c*/ 	.word	index@(.nv.constant0._Z20reduceCompleteUnrollILj256EEvPiS0_j)
        /*0070*/ 	.short	0x0380
        /*0072*/ 	.short	0x0014


	//----- nvinfo : EIATTR_SW_WAR
	.align		4
.L_117:
        /*0074*/ 	.byte	0x04, 0x36
        /*0076*/ 	.short	(.L_119 - .L_118)
.L_118:
        /*0078*/ 	.word	0x00000008
.L_119:


//--------------------- .nv.info._Z20reduceCompleteUnrollILj512EEvPiS0_j --------------------------
	.section	.nv.info._Z20reduceCompleteUnrollILj512EEvPiS0_j,"",@"SHT_CUDA_INFO"
	.sectionflags	@""
	.align	4


	//----- nvinfo : EIATTR_CUDA_API_VERSION
	.align		4
        /*0000*/ 	.byte	0x04, 0x37
        /*0002*/ 	.short	(.L_121 - .L_120)
.L_120:
        /*0004*/ 	.word	0x00000082


	//----- nvinfo : EIATTR_KPARAM_INFO
	.align		4
.L_121:
        /*0008*/ 	.byte	0x04, 0x17
        /*000a*/ 	.short	(.L_123 - .L_122)
.L_122:
        /*000c*/ 	.word	0x00000000
        /*0010*/ 	.short	0x0002
        /*0012*/ 	.short	0x0010
        /*0014*/ 	.byte	0x00, 0xf0, 0x11, 0x00


	//----- nvinfo : EIATTR_KPARAM_INFO
	.align		4
.L_123:
        /*0018*/ 	.byte	0x04, 0x17
        /*001a*/ 	.short	(.L_125 - .L_124)
.L_124:
        /*001c*/ 	.word	0x00000000
        /*0020*/ 	.short	0x0001
        /*0022*/ 	.short	0x0008
        /*0024*/ 	.byte	0x00, 0xf5, 0x21, 0x00


	//----- nvinfo : EIATTR_KPARAM_INFO
	.align		4
.L_125:
        /*0028*/ 	.byte	0x04, 0x17
        /*002a*/ 	.short	(.L_127 - .L_126)
.L_126:
        /*002c*/ 	.word	0x00000000
        /*0030*/ 	.short	0x0000
        /*0032*/ 	.short	0x0000
        /*0034*/ 	.byte	0x00, 0xf5, 0x21, 0x00


	//----- nvinfo : EIATTR_SPARSE_MMA_MASK
	.align		4
.L_127:
        /*0038*/ 	.byte	0x03, 0x50
        /*003a*/ 	.short	0x0000


	//----- nvinfo : EIATTR_MAXREG_COUNT
	.align		4
        /*003c*/ 	.byte	0x03, 0x1b
        /*003e*/ 	.short	0x00ff


	//----- nvinfo : EIATTR_NUM_BARRIERS
	.align		4
        /*0040*/ 	.byte	0x02, 0x4c
        /*0042*/ 	.byte	0x01
	.zero		1


	//----- nvinfo : EIATTR_MERCURY_ISA_VERSION
	.align		4
        /*0044*/ 	.byte	0x03, 0x5f
        /*0046*/ 	.short	0x0101


	//----- nvinfo : EIATTR_VRC_CTA_INIT_COUNT
	.align		4
        /*0048*/ 	.byte	0x02, 0x4a
	.zero		1
	.zero		1


	//----- nvinfo : EIATTR_EXIT_INSTR_OFFSETS
	.align		4
        /*004c*/ 	.byte	0x04, 0x1c
        /*004e*/ 	.short	(.L_129 - .L_128)


	//   ....[0]....
.L_128:
        /*0050*/ 	.word	0x000003b0


	//   ....[1]....
        /*0054*/ 	.word	0x00000550


	//   ....[2]....
        /*0058*/ 	.word	0x000005a0


	//----- nvinfo : EIATTR_CRS_STACK_SIZE
	.align		4
.L_129:
        /*005c*/ 	.byte	0x04, 0x1e
        /*005e*/ 	.short	(.L_131 - .L_130)
.L_130:
        /*0060*/ 	.word	0x00000000


	//----- nvinfo : EIATTR_CBANK_PARAM_SIZE
	.align		4
.L_131:
        /*0064*/ 	.byte	0x03, 0x19
        /*0066*/ 	.short	0x0014


	//----- nvinfo : EIATTR_PARAM_CBANK
	.align		4
        /*0068*/ 	.byte	0x04, 0x0a
        /*006a*/ 	.short	(.L_133 - .L_132)
	.align		4
.L_132:
        /*006c*/ 	.word	index@(.nv.constant0._Z20reduceCompleteUnrollILj512EEvPiS0_j)
        /*0070*/ 	.short	0x0380
        /*0072*/ 	.short	0x0014


	//----- nvinfo : EIATTR_SW_WAR
	.align		4
.L_133:
        /*0074*/ 	.byte	0x04, 0x36
        /*0076*/ 	.short	(.L_135 - .L_134)
.L_134:
        /*0078*/ 	.word	0x00000008
.L_135:


//--------------------- .nv.info._Z20reduceCompleteUnrollILj1024EEvPiS0_j --------------------------
	.section	.nv.info._Z20reduceCompleteUnrollILj1024EEvPiS0_j,"",@"SHT_CUDA_INFO"
	.sectionflags	@""
	.align	4


	//----- nvinfo : EIATTR_CUDA_API_VERSION
	.align		4
        /*0000*/ 	.byte	0x04, 0x37
        /*0002*/ 	.short	(.L_137 - .L_136)
.L_136:
        /*0004*/ 	.word	0x00000082


	//----- nvinfo : EIATTR_KPARAM_INFO
	.align		4
.L_137:
        /*0008*/ 	.byte	0x04, 0x17
        /*000a*/ 	.short	(.L_139 - .L_138)
.L_138:
        /*000c*/ 	.word	0x00000000
        /*0010*/ 	.short	0x0002
        /*0012*/ 	.short	0x0010
        /*0014*/ 	.byte	0x00, 0xf0, 0x11, 0x00


	//----- nvinfo : EIATTR_KPARAM_INFO
	.align		4
.L_139:
        /*0018*/ 	.byte	0x04, 0x17
        /*001a*/ 	.short	(.L_141 - .L_140)
.L_140:
        /*001c*/ 	.word	0x00000000
        /*0020*/ 	.short	0x0001
        /*0022*/ 	.short	0x0008
        /*0024*/ 	.byte	0x00, 0xf5, 0x21, 0x00


	//----- nvinfo : EIATTR_KPARAM_INFO
	.align		4
.L_141:
        /*0028*/ 	.byte	0x04, 0x17
        /*002a*/ 	.short	(.L_143 - .L_142)
.L_142:
        /*002c*/ 	.word	0x00000000
        /*0030*/ 	.short	0x0000
        /*0032*/ 	.short	0x0000
        /*0034*/ 	.byte	0x00, 0xf5, 0x21, 0x00


	//----- nvinfo : EIATTR_SPARSE_MMA_MASK
	.align		4
.L_143:
        /*0038*/ 	.byte	0x03, 0x50
        /*003a*/ 	.short	0x0000


	//----- nvinfo : EIATTR_MAXREG_COUNT
	.align		4
        /*003c*/ 	.byte	0x03, 0x1b
        /*003e*/ 	.short	0x00ff


	//----- nvinfo : EIATTR_NUM_BARRIERS
	.align		4
        /*0040*/ 	.byte	0x02, 0x4c
        /*0042*/ 	.byte	0x01
	.zero		1


	//----- nvinfo : EIATTR_MERCURY_ISA_VERSION
	.align		4
        /*0044*/ 	.byte	0x03, 0x5f
        /*0046*/ 	.short	0x0101


	//----- nvinfo : EIATTR_VRC_CTA_INIT_COUNT
	.align		4
        /*0048*/ 	.byte	0x02, 0x4a
	.zero		1
	.zero		1


	//----- nvinfo : EIATTR_EXIT_INSTR_OFFSETS
	.align		4
        /*004c*/ 	.byte	0x04, 0x1c
        /*004e*/ 	.short	(.L_145 - .L_144)


	//   ....[0]....
.L_144:
        /*0050*/ 	.word	0x00000430


	//   ....[1]....
        /*0054*/ 	.word	0x000005d0


	//   ....[2]....
        /*0058*/ 	.word	0x00000620


	//----- nvinfo : EIATTR_CRS_STACK_SIZE
	.align		4
.L_145:
        /*005c*/ 	.byte	0x04, 0x1e
        /*005e*/ 	.short	(.L_147 - .L_146)
.L_146:
        /*0060*/ 	.word	0x00000000


	//----- nvinfo : EIATTR_CBANK_PARAM_SIZE
	.align		4
.L_147:
        /*0064*/ 	.byte	0x03, 0x19
        /*0066*/ 	.short	0x0014


	//----- nvinfo : EIATTR_PARAM_CBANK
	.align		4
        /*0068*/ 	.byte	0x04, 0x0a
        /*006a*/ 	.short	(.L_149 - .L_148)
	.align		4
.L_148:
        /*006c*/ 	.word	index@(.nv.constant0._Z20reduceCompleteUnrollILj1024EEvPiS0_j)
        /*0070*/ 	.short	0x0380
        /*0072*/ 	.short	0x0014


	//----- nvinfo : EIATTR_SW_WAR
	.align		4
.L_149:
        /*0074*/ 	.byte	0x04, 0x36
        /*0076*/ 	.short	(.L_151 - .L_150)
.L_150:
        /*0078*/ 	.word	0x00000008
.L_151:


//--------------------- .nv.info._Z26reduceCompleteUnrollWarps4PiS_j --------------------------
	.section	.nv.info._Z26reduceCompleteUnrollWarps4PiS_j,"",@"SHT_CUDA_INFO"
	.sectionflags	@""
	.align	4


	//----- nvinfo : EIATTR_CUDA_API_VERSION
	.align		4
        /*0000*/ 	.byte	0x04, 0x37
        /*0002*/ 	.short	(.L_153 - .L_152)
.L_152:
        /*0004*/ 	.word	0x00000082


	//----- nvinfo : EIATTR_KPARAM_INFO
	.align		4
.L_153:
        /*0008*/ 	.byte	0x04, 0x17
        /*000a*/ 	.short	(.L_155 - .L_154)
.L_154:
        /*000c*/ 	.word	0x00000000
        /*0010*/ 	.short	0x0002
        /*0012*/ 	.short	0x0010
        /*0014*/ 	.byte	0x00, 0xf0, 0x11, 0x00


	//----- nvinfo : EIATTR_KPARAM_INFO
	.align		4
.L_155:
        /*0018*/ 	.byte	0x04, 0x17
        /*001a*/ 	.short	(.L_157 - .L_156)
.L_156:
        /*001c*/ 	.word	0x00000000
        /*0020*/ 	.short	0x0001
        /*0022*/ 	.short	0x0008
        /*0024*/ 	.byte	0x00, 0xf5, 0x21, 0x00


	//----- nvinfo : EIATTR_KPARAM_INFO
	.align		4
.L_157:
        /*0028*/ 	.byte	0x04, 0x17
        /*002a*/ 	.short	(.L_159 - .L_158)
.L_158:
        /*002c*/ 	.word	0x00000000
        /*0030*/ 	.short	0x0000
        /*0032*/ 	.short	0x0000
        /*0034*/ 	.byte	0x00, 0xf5, 0x21, 0x00


	//----- nvinfo : EIATTR_SPARSE_MMA_MASK
	.align		4
.L_159:
        /*0038*/ 	.byte	0x03, 0x50
        /*003a*/ 	.short	0x0000


	//----- nvinfo : EIATTR_MAXREG_COUNT
	.align		4
        /*003c*/ 	.byte	0x03, 0x1b
        /*003e*/ 	.short	0x00ff


	//----- nvinfo : EIATTR_NUM_BARRIERS
	.align		4
        /*0040*/ 	.byte	0x02, 0x4c
        /*0042*/ 	.byte	0x01
	.zero		1


	//----- nvinfo : EIATTR_MERCURY_ISA_VERSION
	.align		4
        /*0044*/ 	.byte	0x03, 0x5f
        /*0046*/ 	.short	0x0101


	//----- nvinfo : EIATTR_VRC_CTA_INIT_COUNT
	.align		4
        /*0048*/ 	.byte	0x02, 0x4a
	.zero		1
	.zero		1


	//----- nvinfo : EIATTR_EXIT_INSTR_OFFSETS
	.align		4
        /*004c*/ 	.byte	0x04, 0x1c
        /*004e*/ 	.short	(.L_161 - .L_160)


	//   ....[0]....
.L_160:
        /*0050*/ 	.word	0x00000470


	//   ....[1]....
        /*0054*/ 	.word	0x00000610


	//   ....[2]....
        /*0058*/ 	.word	0x00000660


	//----- nvinfo : EIATTR_CRS_STACK_SIZE
	.align		4
.L_161:
        /*005c*/ 	.byte	0x04, 0x1e
        /*005e*/ 	.short	(.L_163 - .L_162)
.L_162:
        /*0060*/ 	.word	0x00000000


	//----- nvinfo : EIATTR_CBANK_PARAM_SIZE
	.align		4
.L_163:
        /*0064*/ 	.byte	0x03, 0x19
        /*0066*/ 	.short	0x0014


	//----- nvinfo : EIATTR_PARAM_CBANK
	.align		4
        /*0068*/ 	.byte	0x04, 0x0a
        /*006a*/ 	.short	(.L_165 - .L_164)
	.align		4
.L_164:
        /*006c*/ 	.word	index@(.nv.constant0._Z26reduceCompleteUnrollWarps4PiS_j)
        /*0070*/ 	.short	0x0380
        /*0072*/ 	.short	0x0014


	//----- nvinfo : EIATTR_SW_WAR
	.align		4
.L_165:
        /*0074*/ 	.byte	0x04, 0x36
        /*0076*/ 	.short	(.L_167 - .L_166)
.L_166:
        /*0078*/ 	.word	0x00000008
.L_167:


//--------------------- .nv.info._Z18reduceUnrollWarps4PiS_j --------------------------
	.section	.nv.info._Z18reduceUnrollWarps4PiS_j,"",@"SHT_CUDA_INFO"
	.sectionflags	@""
	.align	4


	//----- nvinfo : EIATTR_CUDA_API_VERSION
	.align		4
        /*0000*/ 	.byte	0x04, 0x37
        /*0002*/ 	.short	(.L_169 - .L_168)
.L_168:
        /*0004*/ 	.word	0x00000082


	//----- nvinfo : EIATTR_KPARAM_INFO
	.align		4
.L_169:
        /*0008*/ 	.byte	0x04, 0x17
        /*000a*/ 	.short	(.L_171 - .L_170)
.L_170:
        /*000c*/ 	.word	0x00000000
        /*0010*/ 	.short	0x0002
        /*0012*/ 	.short	0x0010
        /*0014*/ 	.byte	0x00, 0xf0, 0x11, 0x00


	//----- nvinfo : EIATTR_KPARAM_INFO
	.align		4
.L_171:
        /*0018*/ 	.byte	0x04, 0x17
        /*001a*/ 	.short	(.L_173 - .L_172)
.L_172:
        /*001c*/ 	.word	0x00000000
        /*0020*/ 	.short	0x0001
        /*0022*/ 	.short	0x0008
        /*0024*/ 	.byte	0x00, 0xf5, 0x21, 0x00


	//----- nvinfo : EIATTR_KPARAM_INFO
	.align		4
.L_173:
        /*0028*/ 	.byte	0x04, 0x17
        /*002a*/ 	.short	(.L_175 - .L_174)
.L_174:
        /*002c*/ 	.word	0x00000000
        /*0030*/ 	.short	0x0000
        /*0032*/ 	.short	0x0000
        /*0034*/ 	.byte	0x00, 0xf5, 0x21, 0x00


	//----- nvinfo : EIATTR_SPARSE_MMA_MASK
	.align		4
.L_175:
        /*0038*/ 	.byte	0x03, 0x50
        /*003a*/ 	.short	0x0000


	//----- nvinfo : EIATTR_MAXREG_COUNT
	.align		4
        /*003c*/ 	.byte	0x03, 0x1b
        /*003e*/ 	.short	0x00ff


	//----- nvinfo : EIATTR_NUM_BARRIERS
	.align		4
        /*0040*/ 	.byte	0x02, 0x4c
        /*0042*/ 	.byte	0x01
	.zero		1


	//----- nvinfo : EIATTR_MERCURY_ISA_VERSION
	.align		4
        /*0044*/ 	.byte	0x03, 0x5f
        /*0046*/ 	.short	0x0101


	//----- nvinfo : EIATTR_VRC_CTA_INIT_COUNT
	.align		4
        /*0048*/ 	.byte	0x02, 0x4a
	.zero		1
	.zero		1


	//----- nvinfo : EIATTR_EXIT_INSTR_OFFSETS
	.align		4
        /*004c*/ 	.byte	0x04, 0x1c
        /*004e*/ 	.short	(.L_177 - .L_176)


	//   ....[0]....
.L_176:
        /*0050*/ 	.word	0x000002f0


	//   ....[1]....
        /*0054*/ 	.word	0x00000490


	//   ....[2]....
        /*0058*/ 	.word	0x000004e0


	//----- nvinfo : EIATTR_CRS_STACK_SIZE
	.align		4
.L_177:
        /*005c*/ 	.byte	0x04, 0x1e
        /*005e*/ 	.short	(.L_179 - .L_178)
.L_178:
        /*0060*/ 	.word	0x00000000


	//----- nvinfo : EIATTR_CBANK_PARAM_SIZE
	.align		4
.L_179:
        /*0064*/ 	.byte	0x03, 0x19
        /*0066*/ 	.short	0x0014


	//----- nvinfo : EIATTR_PARAM_CBANK
	.align		4
        /*0068*/ 	.byte	0x04, 0x0a
        /*006a*/ 	.short	(.L_181 - .L_180)
	.align		4
.L_180:
        /*006c*/ 	.word	index@(.nv.constant0._Z18reduceUnrollWarps4PiS_j)
        /*0070*/ 	.short	0x0380
        /*0072*/ 	.short	0x0014


	//----- nvinfo : EIATTR_SW_WAR
	.align		4
.L_181:
        /*0074*/ 	.byte	0x04, 0x36
        /*0076*/ 	.short	(.L_183 - .L_182)
.L_182:
        /*0078*/ 	.word	0x00000008
.L_183:


//--------------------- .nv.info._Z16reduceUnrolling4PiS_j --------------------------
	.section	.nv.info._Z16reduceUnrolling4PiS_j,"",@"SHT_CUDA_INFO"
	.sectionflags	@""
	.align	4


	//----- nvinfo : EIATTR_CUDA_API_VERSION
	.align		4
        /*0000*/ 	.byte	0x04, 0x37
        /*0002*/ 	.short	(.L_185 - .L_184)
.L_184:
        /*0004*/ 	.word	0x00000082


	//----- nvinfo : EIATTR_KPARAM_INFO
	.align		4
.L_185:
        /*0008*/ 	.byte	0x04, 0x17
        /*000a*/ 	.short	(.L_187 - .L_186)
.L_186:
        /*000c*/ 	.word	0x00000000
        /*0010*/ 	.short	0x0002
        /*0012*/ 	.short	0x0010
        /*0014*/ 	.byte	0x00, 0xf0, 0x11, 0x00


	//----- nvinfo : EIATTR_KPARAM_INFO
	.align		4
.L_187:
        /*0018*/ 	.byte	0x04, 0x17
        /*001a*/ 	.short	(.L_189 - .L_188)
.L_188:
        /*001c*/ 	.word	0x00000000
        /*0020*/ 	.short	0x0001
        /*0022*/ 	.short	0x0008
        /*0024*/ 	.byte	0x00, 0xf5, 0x21, 0x00


	//----- nvinfo : EIATTR_KPARAM_INFO
	.align		4
.L_189:
        /*0028*/ 	.byte	0x04, 0x17
        /*002a*/ 	.short	(.L_191 - .L_190)
.L_190:
        /*002c*/ 	.word	0x00000000
        /*0030*/ 	.short	0x0000
        /*0032*/ 	.short	0x0000
        /*0034*/ 	.byte	0x00, 0xf5, 0x21, 0x00


	//----- nvinfo : EIATTR_SPARSE_MMA_MASK
	.align		4
.L_191:
        /*0038*/ 	.byte	0x03, 0x50
        /*003a*/ 	.short	0x0000


	//----- nvinfo : EIATTR_MAXREG_COUNT
	.align		4
        /*003c*/ 	.byte	0x03, 0x1b
        /*003e*/ 	.short	0x00ff


	//----- nvinfo : EIATTR_NUM_BARRIERS
	.align		4
        /*0040*/ 	.byte	0x02, 0x4c
        /*0042*/ 	.byte	0x01
	.zero		1


	//----- nvinfo : EIATTR_MERCURY_ISA_VERSION
	.align		4
        /*0044*/ 	.byte	0x03, 0x5f
        /*0046*/ 	.short	0x0101


	//----- nvinfo : EIATTR_VRC_CTA_INIT_COUNT
	.align		4
        /*0048*/ 	.byte	0x02, 0x4a
	.zero		1
	.zero		1


	//----- nvinfo : EIATTR_EXIT_INSTR_OFFSETS
	.align		4
        /*004c*/ 	.byte	0x04, 0x1c
        /*004e*/ 	.short	(.L_193 - .L_192)


	//   ....[0]....
.L_192:
        /*0050*/ 	.word	0x000002f0


	//   ....[1]....
        /*0054*/ 	.word	0x00000340


	//----- nvinfo : EIATTR_CRS_STACK_SIZE
	.align		4
.L_193:
        /*0058*/ 	.byte	0x04, 0x1e
        /*005a*/ 	.short	(.L_195 - .L_194)
.L_194:
        /*005c*/ 	.word	0x00000000


	//----- nvinfo : EIATTR_CBANK_PARAM_SIZE
	.align		4
.L_195:
        /*0060*/ 	.byte	0x03, 0x19
        /*0062*/ 	.short	0x0014


	//----- nvinfo : EIATTR_PARAM_CBANK
	.align		4
        /*0064*/ 	.byte	0x04, 0x0a
        /*0066*/ 	.short	(.L_197 - .L_196)
	.align		4
.L_196:
        /*0068*/ 	.word	index@(.nv.constant0._Z16reduceUnrolling4PiS_j)
        /*006c*/ 	.short	0x0380
        /*006e*/ 	.short	0x0014


	//----- nvinfo : EIATTR_SW_WAR
	.align		4
.L_197:
        /*0070*/ 	.byte	0x04, 0x36
        /*0072*/ 	.short	(.L_199 - .L_198)
.L_198:
        /*0074*/ 	.word	0x00000008
.L_199:


//--------------------- .nv.info._Z16reduceUnrolling2PiS_j --------------------------
	.section	.nv.info._Z16reduceUnrolling2PiS_j,"",@"SHT_CUDA_INFO"
	.sectionflags	@""
	.align	4


	//----- nvinfo : EIATTR_CUDA_API_VERSION
	.align		4
        /*0000*/ 	.byte	0x04, 0x37
        /*0002*/ 	.short	(.L_201 - .L_200)
.L_200:
        /*0004*/ 	.word	0x00000082


	//----- nvinfo : EIATTR_KPARAM_INFO
	.align		4
.L_201:
        /*0008*/ 	.byte	0x04, 0x17
        /*000a*/ 	.short	(.L_203 - .L_202)
.L_202:
        /*000c*/ 	.word	0x00000000
        /*0010*/ 	.short	0x0002
        /*0012*/ 	.short	0x0010
        /*0014*/ 	.byte	0x00, 0xf0, 0x11, 0x00


	//----- nvinfo : EIATTR_KPARAM_INFO
	.align		4
.L_203:
        /*0018*/ 	.byte	0x04, 0x17
        /*001a*/ 	.short	(.L_205 - .L_204)
.L_204:
        /*001c*/ 	.word	0x00000000
        /*0020*/ 	.short	0x0001
        /*0022*/ 	.short	0x0008
        /*0024*/ 	.byte	0x00, 0xf5, 0x21, 0x00


	//----- nvinfo : EIATTR_KPARAM_INFO
	.align		4
.L_205:
        /*0028*/ 	.byte	0x04, 0x17
        /*002a*/ 	.short	(.L_207 - .L_206)
.L_206:
        /*002c*/ 	.word	0x00000000
        /*0030*/ 	.short	0x0000
        /*0032*/ 	.short	0x0000
        /*0034*/ 	.byte	0x00, 0xf5, 0x21, 0x00


	//----- nvinfo : EIATTR_SPARSE_MMA_MASK
	.align		4
.L_207:
        /*0038*/ 	.byte	0x03, 0x50
        /*003a*/ 	.short	0x0000


	//----- nvinfo : EIATTR_MAXREG_COUNT
	.align		4
        /*003c*/ 	.byte	0x03, 0x1b
        /*003e*/ 	.short	0x00ff


	//----- nvinfo : EIATTR_NUM_BARRIERS
	.align		4
        /*0040*/ 	.byte	0x02, 0x4c
        /*0042*/ 	.byte	0x01
	.zero		1


	//----- nvinfo : EIATTR_MERCURY_ISA_VERSION
	.align		4
        /*0044*/ 	.byte	0x03, 0x5f
        /*0046*/ 	.short	0x0101


	//----- nvinfo : EIATTR_VRC_CTA_INIT_COUNT
	.align		4
        /*0048*/ 	.byte	0x02, 0x4a
	.zero		1
	.zero		1


	//----- nvinfo : EIATTR_EXIT_INSTR_OFFSETS
	.align		4
        /*004c*/ 	.byte	0x04, 0x1c
        /*004e*/ 	.short	(.L_209 - .L_208)


	//   ....[0]....
.L_208:
        /*0050*/ 	.word	0x00000290


	//   ....[1]....
        /*0054*/ 	.word	0x000002e0


	//----- nvinfo : EIATTR_CRS_STACK_SIZE
	.align		4
.L_209:
        /*0058*/ 	.byte	0x04, 0x1e
        /*005a*/ 	.short	(.L_211 - .L_210)
.L_210:
        /*005c*/ 	.word	0x00000000


	//----- nvinfo : EIATTR_CBANK_PARAM_SIZE
	.align		4
.L_211:
        /*0060*/ 	.byte	0x03, 0x19
        /*0062*/ 	.short	0x0014


	//----- nvinfo : EIATTR_PARAM_CBANK
	.align		4
        /*0064*/ 	.byte	0x04, 0x0a
        /*0066*/ 	.short	(.L_213 - .L_212)
	.align		4
.L_212:
        /*0068*/ 	.word	index@(.nv.constant0._Z16reduceUnrolling2PiS_j)
        /*006c*/ 	.short	0x0380
        /*006e*/ 	.short	0x0014


	//----- nvinfo : EIATTR_SW_WAR
	.align		4
.L_213:
        /*0070*/ 	.byte	0x04, 0x36
        /*0072*/ 	.short	(.L_215 - .L_214)
.L_214:
        /*0074*/ 	.word	0x00000008
.L_215:


//--------------------- .nv.info._Z17reduceInterleavedPiS_j --------------------------
	.section	.nv.info._Z17reduceInterleavedPiS_j,"",@"SHT_CUDA_INFO"
	.sectionflags	@""
	.align	4


	//----- nvinfo : EIATTR_CUDA_API_VERSION
	.align		4
        /*0000*/ 	.byte	0x04, 0x37
        /*0002*/ 	.short	(.L_217 - .L_216)
.L_216:
        /*0004*/ 	.word	0x00000082


	//----- nvinfo : EIATTR_KPARAM_INFO
	.align		4
.L_217:
        /*0008*/ 	.byte	0x04, 0x17
        /*000a*/ 	.short	(.L_219 - .L_218)
.L_218:
        /*000c*/ 	.word	0x00000000
        /*0010*/ 	.short	0x0002
        /*0012*/ 	.short	0x0010
        /*0014*/ 	.byte	0x00, 0xf0, 0x11, 0x00


	//----- nvinfo : EIATTR_KPARAM_INFO
	.align		4
.L_219:
        /*0018*/ 	.byte	0x04, 0x17
        /*001a*/ 	.short	(.L_221 - .L_220)
.L_220:
        /*001c*/ 	.word	0x00000000
        /*0020*/ 	.short	0x0001
        /*0022*/ 	.short	0x0008
        /*0024*/ 	.byte	0x00, 0xf5, 0x21, 0x00


	//----- nvinfo : EIATTR_KPARAM_INFO
	.align		4
.L_221:
        /*0028*/ 	.byte	0x04, 0x17
        /*002a*/ 	.short	(.L_223 - .L_222)
.L_222:
        /*002c*/ 	.word	0x00000000
        /*0030*/ 	.short	0x0000
        /*0032*/ 	.short	0x0000
        /*0034*/ 	.byte	0x00, 0xf5, 0x21, 0x00


	//----- nvinfo : EIATTR_SPARSE_MMA_MASK
	.align		4
.L_223:
        /*0038*/ 	.byte	0x03, 0x50
        /*003a*/ 	.short	0x0000


	//----- nvinfo : EIATTR_MAXREG_COUNT
	.align		4
        /*003c*/ 	.byte	0x03, 0x1b
        /*003e*/ 	.short	0x00ff


	//----- nvinfo : EIATTR_NUM_BARRIERS
	.align		4
        /*0040*/ 	.byte	0x02, 0x4c
        /*0042*/ 	.byte	0x01
	.zero		1


	//----- nvinfo : EIATTR_MERCURY_ISA_VERSION
	.align		4
        /*0044*/ 	.byte	0x03, 0x5f
        /*0046*/ 	.short	0x0101


	//----- nvinfo : EIATTR_VRC_CTA_INIT_COUNT
	.align		4
        /*0048*/ 	.byte	0x02, 0x4a
	.zero		1
	.zero		1


	//----- nvinfo : EIATTR_EXIT_INSTR_OFFSETS
	.align		4
        /*004c*/ 	.byte	0x04, 0x1c
        /*004e*/ 	.short	(.L_225 - .L_224)


	//   ....[0]....
.L_224:
        /*0050*/ 	.word	0x000000a0


	//   ....[1]....
        /*0054*/ 	.word	0x000001f0


	//   ....[2]....
        /*0058*/ 	.word	0x00000240


	//----- nvinfo : EIATTR_CRS_STACK_SIZE
	.align		4
.L_225:
        /*005c*/ 	.byte	0x04, 0x1e
        /*005e*/ 	.short	(.L_227 - .L_226)
.L_226:
        /*0060*/ 	.word	0x00000000


	//----- nvinfo : EIATTR_CBANK_PARAM_SIZE
	.align		4
.L_227:
        /*0064*/ 	.byte	0x03, 0x19
        /*0066*/ 	.short	0x0014


	//----- nvinfo : EIATTR_PARAM_CBANK
	.align		4
        /*0068*/ 	.byte	0x04, 0x0a
        /*006a*/ 	.short	(.L_229 - .L_228)
	.align		4
.L_228:
        /*006c*/ 	.word	index@(.nv.constant0._Z17reduceInterleavedPiS_j)
        /*0070*/ 	.short	0x0380
        /*0072*/ 	.short	0x0014


	//----- nvinfo : EIATTR_SW_WAR
	.align		4
.L_229:
        /*0074*/ 	.byte	0x04, 0x36
        /*0076*/ 	.short	(.L_231 - .L_230)
.L_230:
        /*0078*/ 	.word	0x00000008
.L_231:


//--------------------- .nv.info._Z20reduceNeighboredLessPiS_j --------------------------
	.section	.nv.info._Z20reduceNeighboredLessPiS_j,"",@"SHT_CUDA_INFO"
	.sectionflags	@""
	.align	4


	//----- nvinfo : EIATTR_CUDA_API_VERSION
	.align		4
        /*0000*/ 	.byte	0x04, 0x37
        /*0002*/ 	.short	(.L_233 - .L_232)
.L_232:
        /*0004*/ 	.word	0x00000082


	//----- nvinfo : EIATTR_KPARAM_INFO
	.align		4
.L_233:
        /*0008*/ 	.byte	0x04, 0x17
        /*000a*/ 	.short	(.L_235 - .L_234)
.L_234:
        /*000c*/ 	.word	0x00000000
        /*0010*/ 	.short	0x0002
        /*0012*/ 	.short	0x0010
        /*0014*/ 	.byte	0x00, 0xf0, 0x11, 0x00


	//----- nvinfo : EIATTR_KPARAM_INFO
	.align		4
.L_235:
        /*0018*/ 	.byte	0x04, 0x17
        /*001a*/ 	.short	(.L_237 - .L_236)
.L_236:
        /*001c*/ 	.word	0x00000000
        /*0020*/ 	.short	0x0001
        /*0022*/ 	.short	0x0008
        /*0024*/ 	.byte	0x00, 0xf5, 0x21, 0x00


	//----- nvinfo : EIATTR_KPARAM_INFO
	.align		4
.L_237:
        /*0028*/ 	.byte	0x04, 0x17
        /*002a*/ 	.short	(.L_239 - .L_238)
.L_238:
        /*002c*/ 	.word	0x00000000
        /*0030*/ 	.short	0x0000
        /*0032*/ 	.short	0x0000
        /*0034*/ 	.byte	0x00, 0xf5, 0x21, 0x00


	//----- nvinfo : EIATTR_SPARSE_MMA_MASK
	.align		4
.L_239:
        /*0038*/ 	.byte	0x03, 0x50
        /*003a*/ 	.short	0x0000


	//----- nvinfo : EIATTR_MAXREG_COUNT
	.align		4
        /*003c*/ 	.byte	0x03, 0x1b
        /*003e*/ 	.short	0x00ff


	//----- nvinfo : EIATTR_NUM_BARRIERS
	.align		4
        /*0040*/ 	.byte	0x02, 0x4c
        /*0042*/ 	.byte	0x01
	.zero		1


	//----- nvinfo : EIATTR_MERCURY_ISA_VERSION
	.align		4
        /*0044*/ 	.byte	0x03, 0x5f
        /*0046*/ 	.short	0x0101


	//----- nvinfo : EIATTR_VRC_CTA_INIT_COUNT
	.align		4
        /*0048*/ 	.byte	0x02, 0x4a
	.zero		1
	.zero		1


	//----- nvinfo : EIATTR_EXIT_INSTR_OFFSETS
	.align		4
        /*004c*/ 	.byte	0x04, 0x1c
        /*004e*/ 	.short	(.L_241 - .L_240)


	//   ....[0]....
.L_240:
        /*0050*/ 	.word	0x00000090


	//   ....[1]....
        /*0054*/ 	.word	0x00000210


	//   ....[2]....
        /*0058*/ 	.word	0x00000260


	//----- nvinfo : EIATTR_CRS_STACK_SIZE
	.align		4
.L_241:
        /*005c*/ 	.byte	0x04, 0x1e
        /*005e*/ 	.short	(.L_243 - .L_242)
.L_242:
        /*0060*/ 	.word	0x00000000


	//----- nvinfo : EIATTR_CBANK_PARAM_SIZE
	.align		4
.L_243:
        /*0064*/ 	.byte	0x03, 0x19
        /*0066*/ 	.short	0x0014


	//----- nvinfo : EIATTR_PARAM_CBANK
	.align		4
        /*0068*/ 	.byte	0x04, 0x0a
        /*006a*/ 	.short	(.L_245 - .L_244)
	.align		4
.L_244:
        /*006c*/ 	.word	index@(.nv.constant0._Z20reduceNeighboredLessPiS_j)
        /*0070*/ 	.short	0x0380
        /*0072*/ 	.short	0x0014


	//----- nvinfo : EIATTR_SW_WAR
	.align		4
.L_245:
        /*0074*/ 	.byte	0x04, 0x36
        /*0076*/ 	.short	(.L_247 - .L_246)
.L_246:
        /*0078*/ 	.word	0x00000008
.L_247:


//--------------------- .nv.info._Z16reduceNeighboredPiS_j --------------------------
	.section	.nv.info._Z16reduceNeighboredPiS_j,"",@"SHT_CUDA_INFO"
	.sectionflags	@""
	.align	4


	//----- nvinfo : EIATTR_CUDA_API_VERSION
	.align		4
        /*0000*/ 	.byte	0x04, 0x37
        /*0002*/ 	.short	(.L_249 - .L_248)
.L_248:
        /*0004*/ 	.word	0x00000082


	//----- nvinfo : EIATTR_KPARAM_INFO
	.align		4
.L_249:
        /*0008*/ 	.byte	0x04, 0x17
        /*000a*/ 	.short	(.L_251 - .L_250)
.L_250:
        /*000c*/ 	.word	0x00000000
        /*0010*/ 	.short	0x0002
        /*0012*/ 	.short	0x0010
        /*0014*/ 	.byte	0x00, 0xf0, 0x11, 0x00


	//----- nvinfo : EIATTR_KPARAM_INFO
	.align		4
.L_251:
        /*0018*/ 	.byte	0x04, 0x17
        /*001a*/ 	.short	(.L_253 - .L_252)
.L_252:
        /*001c*/ 	.word	0x00000000
        /*0020*/ 	.short	0x0001
        /*0022*/ 	.short	0x0008
        /*0024*/ 	.byte	0x00, 0xf5, 0x21, 0x00


	//----- nvinfo : EIATTR_KPARAM_INFO
	.align		4
.L_253:
        /*0028*/ 	.byte	0x04, 0x17
        /*002a*/ 	.short	(.L_255 - .L_254)
.L_254:
        /*002c*/ 	.word	0x00000000
        /*0030*/ 	.short	0x0000
        /*0032*/ 	.short	0x0000
        /*0034*/ 	.byte	0x00, 0xf5, 0x21, 0x00


	//----- nvinfo : EIATTR_SPARSE_MMA_MASK
	.align		4
.L_255:
        /*0038*/ 	.byte	0x03, 0x50
        /*003a*/ 	.short	0x0000


	//----- nvinfo : EIATTR_MAXREG_COUNT
	.align		4
        /*003c*/ 	.byte	0x03, 0x1b
        /*003e*/ 	.short	0x00ff


	//----- nvinfo : EIATTR_NUM_BARRIERS
	.align		4
        /*0040*/ 	.byte	0x02, 0x4c
        /*0042*/ 	.byte	0x01
	.zero		1


	//----- nvinfo : EIATTR_MERCURY_ISA_VERSION
	.align		4
        /*0044*/ 	.byte	0x03, 0x5f
        /*0046*/ 	.short	0x0101


	//----- nvinfo : EIATTR_VRC_CTA_INIT_COUNT
	.align		4
        /*0048*/ 	.byte	0x02, 0x4a
	.zero		1
	.zero		1


	//----- nvinfo : EIATTR_EXIT_INSTR_OFFSETS
	.align		4
        /*004c*/ 	.byte	0x04, 0x1c
        /*004e*/ 	.short	(.L_257 - .L_256)


	//   ....[0]....
.L_256:
        /*0050*/ 	.word	0x00000090


	//   ....[1]....
        /*0054*/ 	.word	0x00000200


	//   ....[2]....
        /*0058*/ 	.word	0x00000250


	//----- nvinfo : EIATTR_CRS_STACK_SIZE
	.align		4
.L_257:
        /*005c*/ 	.byte	0x04, 0x1e
        /*005e*/ 	.short	(.L_259 - .L_258)
.L_258:
        /*0060*/ 	.word	0x00000000


	//----- nvinfo : EIATTR_CBANK_PARAM_SIZE
	.align		4
.L_259:
        /*0064*/ 	.byte	0x03, 0x19
        /*0066*/ 	.short	0x0014


	//----- nvinfo : EIATTR_PARAM_CBANK
	.align		4
        /*0068*/ 	.byte	0x04, 0x0a
        /*006a*/ 	.short	(.L_261 - .L_260)
	.align		4
.L_260:
        /*006c*/ 	.word	index@(.nv.constant0._Z16reduceNeighboredPiS_j)
        /*0070*/ 	.short	0x0380
        /*0072*/ 	.short	0x0014


	//----- nvinfo : EIATTR_SW_WAR
	.align		4
.L_261:
        /*0074*/ 	.byte	0x04, 0x36
        /*0076*/ 	.short	(.L_263 - .L_262)
.L_262:
        /*0078*/ 	.word	0x00000008
.L_263:


//--------------------- .nv.callgraph             --------------------------
	.section	.nv.callgraph,"",@"SHT_CUDA_CALLGRAPH"
	.align	4
	.sectionentsize	8
	.align		4
        /*0000*/ 	.word	0x00000000
	.align		4
        /*0004*/ 	.word	0xffffffff
	.align		4
        /*0008*/ 	.word	0x00000000
	.align		4
        /*000c*/ 	.word	0xfffffffe
	.align		4
        /*0010*/ 	.word	0x00000000
	.align		4
        /*0014*/ 	.word	0xfffffffd
	.align		4
        /*0018*/ 	.word	0x00000000
	.align		4
        /*001c*/ 	.word	0xfffffffc


//--------------------- .text._Z20reduceCompleteUnrollILj64EEvPiS0_j --------------------------
	.section	.text._Z20reduceCompleteUnrollILj64EEvPiS0_j,"ax",@progbits
	.align	128
        .global         _Z20reduceCompleteUnrollILj64EEvPiS0_j
        .type           _Z20reduceCompleteUnrollILj64EEvPiS0_j,@function
        .size           _Z20reduceCompleteUnrollILj64EEvPiS0_j,(.L_x_66 - _Z20reduceCompleteUnrollILj64EEvPiS0_j)
        .other          _Z20reduceCompleteUnrollILj64EEvPiS0_j,@"STO_CUDA_ENTRY STV_DEFAULT"
_Z20reduceCompleteUnrollILj64EEvPiS0_j:
.text._Z20reduceCompleteUnrollILj64EEvPiS0_j:
[----:B------:R-:W-:Y:S01]  /*0000*/  LDC R1, c[0x0][0x37c] ;  /* 0x0000df00ff017b82 */ /* 0x000fe20000000800 */
[----:B------:R-:W0:Y:S07]  /*0010*/  S2R R0, SR_CTAID.X ;  /* 0x0000000000007919 */ /* 0x000e2e0000002500 */
[----:B------:R-:W0:Y:S01]  /*0020*/  LDC R2, c[0x0][0x360] ;  /* 0x0000d800ff027b82 */ /* 0x000e220000000800 */
[----:B------:R-:W1:Y:S01]  /*0030*/  LDCU UR4, c[0x0][0x390] ;  /* 0x00007200ff0477ac */ /* 0x000e620008000800 */
[----:B------:R-:W-:Y:S01]  /*0040*/  BSSY.RECONVERGENT B0, `(.L_x_0) ;  /* 0x0000017000007945 */ /* 0x000fe20003800200 */
[----:B------:R-:W2:Y:S01]  /*0050*/  S2R R4, SR_TID.X ;  /* 0x0000000000047919 */ /* 0x000ea20000002100 */
[----:B0-----:R-:W-:Y:S01]  /*0060*/  IMAD R5, R0, R2, RZ ;  /* 0x0000000200057224 */ /* 0x001fe200078e02ff */
[----:B--2---:R-:W-:-:S04]  /*0070*/  ISETP.GT.U32.AND P1, PT, R4, 0x1f, PT ;  /* 0x0000001f0400780c */ /* 0x004fc80003f24070 */
[----:B------:R-:W-:-:S05]  /*0080*/  LEA R3, R5, R4, 0x2 ;  /* 0x0000000405037211 */ /* 0x000fca00078e10ff */
[----:B------:R-:W-:-:S05]  /*0090*/  IMAD R13, R2, 0x3, R3 ;  /* 0x00000003020d7824 */ /* 0x000fca00078e0203 */
[----:B-1----:R-:W-:Y:S01]  /*00a0*/  ISETP.GE.U32.AND P0, PT, R13, UR4, PT ;  /* 0x000000040d007c0c */ /* 0x002fe2000bf06070 */
[----:B------:R-:W0:-:S12]  /*00b0*/  LDCU.64 UR4, c[0x0][0x358] ;  /* 0x00006b00ff0477ac */ /* 0x000e180008000a00 */
[----:B------:R-:W-:Y:S05]  /*00c0*/  @P0 BRA `(.L_x_1) ;  /* 0x0000000000380947 */ /* 0x000fea0003800000 */
[----:B------:R-:W1:Y:S01]  /*00d0*/  LDC.64 R10, c[0x0][0x380] ;  /* 0x0000e000ff0a7b82 */ /* 0x000e620000000a00 */
[----:B------:R-:W-:-:S05]  /*00e0*/  IMAD R7, R2, -0x2, R13 ;  /* 0xfffffffe02077824 */ /* 0x000fca00078e020d */
[C---:B------:R-:W-:Y:S01]  /*00f0*/  IADD3 R9, PT, PT, R7.reuse, R2, RZ ;  /* 0x0000000207097210 */ /* 0x040fe20007ffe0ff */
[----:B-1----:R-:W-:-:S04]  /*0100*/  IMAD.WIDE.U32 R6, R7, 0x4, R10 ;  /* 0x0000000407067825 */ /* 0x002fc800078e000a */
[--C-:B------:R-:W-:Y:S02]  /*0110*/  IMAD.WIDE.U32 R8, R9, 0x4, R10.reuse ;  /* 0x0000000409087825 */ /* 0x100fe400078e000a */
[----:B0-----:R-:W2:Y:S02]  /*0120*/  LDG.E R7, desc[UR4][R6.64] ;  /* 0x0000000406077981 */ /* 0x001ea4000c1e1900 */
[--C-:B------:R-:W-:Y:S02]  /*0130*/  IMAD.WIDE.U32 R2, R3, 0x4, R10.reuse ;  /* 0x0000000403027825 */ /* 0x100fe400078e000a */
[----:B------:R-:W2:Y:S02]  /*0140*/  LDG.E R8, desc[UR4][R8.64] ;  /* 0x0000000408087981 */ /* 0x000ea4000c1e1900 */
[----:B------:R-:W-:Y:S02]  /*0150*/  IMAD.WIDE.U32 R10, R13, 0x4, R10 ;  /* 0x000000040d0a7825 */ /* 0x000fe400078e000a */
[----:B------:R-:W2:Y:S04]  /*0160*/  LDG.E R12, desc[UR4][R2.64] ;  /* 0x00000004020c7981 */ /* 0x000ea8000c1e1900 */
[----:B------:R-:W3:Y:S01]  /*0170*/  LDG.E R10, desc[UR4][R10.64] ;  /* 0x000000040a0a7981 */ /* 0x000ee2000c1e1900 */
[----:B--2---:R-:W-:-:S05]  /*0180*/  IADD3 R13, PT, PT, R8, R7, R12 ;  /* 0x00000007080d7210 */ /* 0x004fca0007ffe00c */
[----:B---3--:R-:W-:-:S05]  /*0190*/  IMAD.IADD R13, R10, 0x1, R13 ;  /* 0x000000010a0d7824 */ /* 0x008fca00078e020d */
[----:B------:R1:W-:Y:S02]  /*01a0*/  STG.E desc[UR4][R2.64], R13 ;  /* 0x0000000d02007986 */ /* 0x0003e4000c101904 */
.L_x_1:
[----:B0-----:R-:W-:Y:S05]  /*01b0*/  BSYNC.RECONVERGENT B0 ;  /* 0x0000000000007941 */ /* 0x001fea0003800200 */
.L_x_0:
[----:B------:R-:W-:Y:S08]  /*01c0*/  BAR.SYNC.DEFER_BLOCKING 0x0 ;  /* 0x0000000000007b1d */ /* 0x000ff00000010000 */
[----:B------:R-:W-:Y:S08]  /*01d0*/  BAR.SYNC.DEFER_BLOCKING 0x0 ;  /* 0x0000000000007b1d */ /* 0x000ff00000010000 */
[----:B------:R-:W-:Y:S08]  /*01e0*/  BAR.SYNC.DEFER_BLOCKING 0x0 ;  /* 0x0000000000007b1d */ /* 0x000ff00000010000 */
[----:B------:R-:W-:Y:S08]  /*01f0*/  BAR.SYNC.DEFER_BLOCKING 0x0 ;  /* 0x0000000000007b1d */ /* 0x000ff00000010000 */
[----:B------:R-:W-:Y:S06]  /*0200*/  BAR.SYNC.DEFER_BLOCKING 0x0 ;  /* 0x0000000000007b1d */ /* 0x000fec0000010000 */
[----:B------:R-:W-:Y:S05]  /*0210*/  @P1 EXIT ;  /* 0x000000000000194d */ /* 0x000fea0003800000 */
[----:B-1----:R-:W0:Y:S01]  /*0220*/  LDC.64 R2, c[0x0][0x380] ;  /* 0x0000e000ff027b82 */ /* 0x002e220000000a00 */
[----:B------:R-:W-:-:S04]  /*0230*/  SHF.L.U32 R5, R5, 0x2, RZ ;  /* 0x0000000205057819 */ /* 0x000fc800000006ff */
[----:B0-----:R-:W-:-:S04]  /*0240*/  LEA R2, P0, R5, R2, 0x2 ;  /* 0x0000000205027211 */ /* 0x001fc800078010ff */
[----:B------:R-:W-:-:S03]  /*0250*/  LEA.HI.X R3, R5, R3, RZ, 0x2, P0 ;  /* 0x0000000305037211 */ /* 0x000fc600000f14ff */
[----:B------:R-:W-:-:S05]  /*0260*/  IMAD.WIDE.U32 R6, R4, 0x4, R2 ;  /* 0x0000000404067825 */ /* 0x000fca00078e0002 */
[----:B------:R-:W2:Y:S04]  /*0270*/  LDG.E.STRONG.SYS R5, desc[UR4][R6.64+0x80] ;  /* 0x0000800406057981 */ /* 0x000ea8000c1f5900 */
[----:B------:R-:W2:Y:S02]  /*0280*/  LDG.E.STRONG.SYS R8, desc[UR4][R6.64] ;  /* 0x0000000406087981 */ /* 0x000ea4000c1f5900 */
[----:B--2---:R-:W-:-:S05]  /*0290*/  IMAD.IADD R5, R5, 0x1, R8 ;  /* 0x0000000105057824 */ /* 0x004fca00078e0208 */
[----:B------:R0:W-:Y:S04]  /*02a0*/  STG.E.STRONG.SYS desc[UR4][R6.64], R5 ;  /* 0x0000000506007986 */ /* 0x0001e8000c115904 */
[----:B------:R-:W2:Y:S04]  /*02b0*/  LDG.E.STRONG.SYS R8, desc[UR4][R6.64+0x40] ;  /* 0x0000400406087981 */ /* 0x000ea8000c1f5900 */
[----:B------:R-:W2:Y:S02]  /*02c0*/  LDG.E.STRONG.SYS R9, desc[UR4][R6.64] ;  /* 0x0000000406097981 */ /* 0x000ea4000c1f5900 */
[----:B--2---:R-:W-:-:S05]  /*02d0*/  IADD3 R9, PT, PT, R8, R9, RZ ;  /* 0x0000000908097210 */ /* 0x004fca0007ffe0ff */
[----:B------:R1:W-:Y:S04]  /*02e0*/  STG.E.STRONG.SYS desc[UR4][R6.64], R9 ;  /* 0x0000000906007986 */ /* 0x0003e8000c115904 */
[----:B------:R-:W2:Y:S04]  /*02f0*/  LDG.E.STRONG.SYS R8, desc[UR4][R6.64+0x20] ;  /* 0x0000200406087981 */ /* 0x000ea8000c1f5900 */
[----:B------:R-:W2:Y:S02]  /*0300*/  LDG.E.STRONG.SYS R11, desc[UR4][R6.64] ;  /* 0x00000004060b7981 */ /* 0x000ea4000c1f5900 */
[----:B--2---:R-:W-:-:S05]  /*0310*/  IADD3 R11, PT, PT, R8, R11, RZ ;  /* 0x0000000b080b7210 */ /* 0x004fca0007ffe0ff */
[----:B------:R2:W-:Y:S04]  /*0320*/  STG.E.STRONG.SYS desc[UR4][R6.64], R11 ;  /* 0x0000000b06007986 */ /* 0x0005e8000c115904 */
[----:B------:R-:W3:Y:S04]  /*0330*/  LDG.E.STRONG.SYS R8, desc[UR4][R6.64+0x10] ;  /* 0x0000100406087981 */ /* 0x000ee8000c1f5900 */
[----:B------:R-:W3:Y:S02]  /*0340*/  LDG.E.STRONG.SYS R13, desc[UR4][R6.64] ;  /* 0x00000004060d7981 */ /* 0x000ee4000c1f5900 */
[----:B---3--:R-:W-:-:S05]  /*0350*/  IMAD.IADD R13, R8, 0x1, R13 ;  /* 0x00000001080d7824 */ /* 0x008fca00078e020d */
[----:B------:R2:W-:Y:S04]  /*0360*/  STG.E.STRONG.SYS desc[UR4][R6.64], R13 ;  /* 0x0000000d06007986 */ /* 0x0005e8000c115904 */
[----:B0-----:R-:W3:Y:S04]  /*0370*/  LDG.E.STRONG.SYS R5, desc[UR4][R6.64+0x8] ;  /* 0x0000080406057981 */ /* 0x001ee8000c1f5900 */
[----:B------:R-:W3:Y:S02]  /*0380*/  LDG.E.STRONG.SYS R8, desc[UR4][R6.64] ;  /* 0x0000000406087981 */ /* 0x000ee4000c1f5900 */
[----:B---3--:R-:W-:-:S05]  /*0390*/  IADD3 R5, PT, PT, R5, R8, RZ ;  /* 0x0000000805057210 */ /* 0x008fca0007ffe0ff */
[----:B------:R2:W-:Y:S04]  /*03a0*/  STG.E.STRONG.SYS desc[UR4][R6.64], R5 ;  /* 0x0000000506007986 */ /* 0x0005e8000c115904 */
[----:B------:R-:W3:Y:S04]  /*03b0*/  LDG.E.STRONG.SYS R8, desc[UR4][R6.64+0x4] ;  /* 0x0000040406087981 */ /* 0x000ee8000c1f5900 */
[----:B-1----:R-:W3:Y:S01]  /*03c0*/  LDG.E.STRONG.SYS R9, desc[UR4][R6.64] ;  /* 0x0000000406097981 */ /* 0x002ee2000c1f5900 */
[----:B------:R-:W-:Y:S02]  /*03d0*/  ISETP.NE.AND P0, PT, R4, RZ, PT ;  /* 0x000000ff0400720c */ /* 0x000fe40003f05270 */
[----:B---3--:R-:W-:-:S05]  /*03e0*/  IADD3 R9, PT, PT, R8, R9, RZ ;  /* 0x0000000908097210 */ /* 0x008fca0007ffe0ff */
[----:B------:R2:W-:Y:S06]  /*03f0*/  STG.E.STRONG.SYS desc[UR4][R6.64], R9 ;  /* 0x0000000906007986 */ /* 0x0005ec000c115904 */
[----:B------:R-:W-:Y:S05]  /*0400*/  @P0 EXIT ;  /* 0x000000000000094d */ /* 0x000fea0003800000 */
[----:B------:R-:W3:Y:S01]  /*0410*/  LDG.E R3, desc[UR4][R2.64] ;  /* 0x0000000402037981 */ /* 0x000ee2000c1e1900 */
[----:B--2---:R-:W0:Y:S02]  /*0420*/  LDC.64 R4, c[0x0][0x388] ;  /* 0x0000e200ff047b82 */ /* 0x004e240000000a00 */
[----:B0-----:R-:W-:-:S05]  /*0430*/  IMAD.WIDE.U32 R4, R0, 0x4, R4 ;  /* 0x0000000400047825 */ /* 0x001fca00078e0004 */
[----:B---3--:R-:W-:Y:S01]  /*0440*/  STG.E desc[UR4][R4.64], R3 ;  /* 0x0000000304007986 */ /* 0x008fe2000c101904 */
[----:B------:R-:W-:Y:S05]  /*0450*/  EXIT ;  /* 0x000000000000794d */ /* 0x000fea0003800000 */
.L_x_2:
[----:B------:R-:W-:-:S00]  /*0460*/  BRA `(.L_x_2) ;  /* 0xfffffffc00fc7947 */ /* 0x000fc0000383ffff */
[----:B------:R-:W-:-:S00]  /*0470*/  NOP ;  /* 0x0000000000007918 */ /* 0x000fc00000000000 */
        /* <DEDUP_REMOVED lines=8> */
.L_x_66:


//--------------------- .text._Z20reduceCompleteUnrollILj128EEvPiS0_j --------------------------
	.section	.text._Z20reduceCompleteUnrollILj128EEvPiS0_j,"ax",@progbits
	.align	128
        .global         _Z20reduceCompleteUnrollILj128EEvPiS0_j
        .type           _Z20reduceCompleteUnrollILj128EEvPiS0_j,@function
        .size           _Z20reduceCompleteUnrollILj128EEvPiS0_j,(.L_x_67 - _Z20reduceCompleteUnrollILj128EEvPiS0_j)
        .other          _Z20reduceCompleteUnrollILj128EEvPiS0_j,@"STO_CUDA_ENTRY STV_DEFAULT"
_Z20reduceCompleteUnrollILj128EEvPiS0_j:
.text._Z20reduceCompleteUnrollILj128EEvPiS0_j:
[----:B------:R-:W-:Y:S01]  /*0000*/  LDC R1, c[0x0][0x37c] ;  /* 0x0000df00ff017b82 */ /* 0x000fe20000000800 */
[----:B------:R-:W0:Y:S07]  /*0010*/  S2R R0, SR_CTAID.X ;  /* 0x0000000000007919 */ /* 0x000e2e0000002500 */
[----:B------:R-:W0:Y:S01]  /*0020*/  LDC R6, c[0x0][0x360] ;  /* 0x0000d800ff067b82 */ /* 0x000e220000000800 */
[----:B------:R-:W1:Y:S01]  /*0030*/  LDCU UR4, c[0x0][0x390] ;  /* 0x00007200ff0477ac */ /* 0x000e620008000800 */
[----:B------:R-:W2:Y:S06]  /*0040*/  S2R R4, SR_TID.X ;  /* 0x0000000000047919 */ /* 0x000eac0000002100 */
[----:B------:R-:W3:Y:S01]  /*0050*/  LDC.64 R16, c[0x0][0x380] ;  /* 0x0000e000ff107b82 */ /* 0x000ee20000000a00 */
[----:B0-----:R-:W-:-:S05]  /*0060*/  IMAD R2, R0, R6, RZ ;  /* 0x0000000600027224 */ /* 0x001fca00078e02ff */
[----:B------:R-:W-:-:S05]  /*0070*/  SHF.L.U32 R5, R2, 0x2, RZ ;  /* 0x0000000202057819 */ /* 0x000fca00000006ff */
[----:B--2---:R-:W-:-:S04]  /*0080*/  IMAD.IADD R3, R5, 0x1, R4 ;  /* 0x0000000105037824 */ /* 0x004fc800078e0204 */
[----:B------:R-:W-:-:S05]  /*0090*/  IMAD R7, R6, 0x3, R3 ;  /* 0x0000000306077824 */ /* 0x000fca00078e0203 */
[----:B-1----:R-:W-:Y:S01]  /*00a0*/  ISETP.GE.U32.AND P0, PT, R7, UR4, PT ;  /* 0x0000000407007c0c */ /* 0x002fe2000bf06070 */
[----:B------:R-:W0:-:S12]  /*00b0*/  LDCU.64 UR4, c[0x0][0x358] ;  /* 0x00006b00ff0477ac */ /* 0x000e180008000a00 */
[----:B------:R-:W1:Y:S01]  /*00c0*/  @!P0 LDC.64 R12, c[0x0][0x380] ;  /* 0x0000e000ff0c8b82 */ /* 0x000e620000000a00 */
[----:B------:R-:W-:-:S05]  /*00d0*/  @!P0 IMAD R9, R6, -0x2, R7 ;  /* 0xfffffffe06098824 */ /* 0x000fca00078e0207 */
[C---:B------:R-:W-:Y:S01]  /*00e0*/  @!P0 IADD3 R11, PT, PT, R9.reuse, R6, RZ ;  /* 0x00000006090b8210 */ /* 0x040fe20007ffe0ff */
[----:B-1----:R-:W-:-:S04]  /*00f0*/  @!P0 IMAD.WIDE.U32 R8, R9, 0x4, R12 ;  /* 0x0000000409088825 */ /* 0x002fc800078e000c */
[--C-:B------:R-:W-:Y:S02]  /*0100*/  @!P0 IMAD.WIDE.U32 R10, R11, 0x4, R12.reuse ;  /* 0x000000040b0a8825 */ /* 0x100fe400078e000c */
[----:B0-----:R-:W2:Y:S02]  /*0110*/  @!P0 LDG.E R9, desc[UR4][R8.64] ;  /* 0x0000000408098981 */ /* 0x001ea4000c1e1900 */
[--C-:B------:R-:W-:Y:S02]  /*0120*/  @!P0 IMAD.WIDE.U32 R2, R3, 0x4, R12.reuse ;  /* 0x0000000403028825 */ /* 0x100fe400078e000c */
[----:B------:R-:W2:Y:S02]  /*0130*/  @!P0 LDG.E R10, desc[UR4][R10.64] ;  /* 0x000000040a0a8981 */ /* 0x000ea4000c1e1900 */
[----:B------:R-:W-:Y:S02]  /*0140*/  @!P0 IMAD.WIDE.U32 R12, R7, 0x4, R12 ;  /* 0x00000004070c8825 */ /* 0x000fe400078e000c */
[----:B------:R-:W2:Y:S04]  /*0150*/  @!P0 LDG.E R6, desc[UR4][R2.64] ;  /* 0x0000000402068981 */ /* 0x000ea8000c1e1900 */
[----:B------:R-:W4:Y:S01]  /*0160*/  @!P0 LDG.E R12, desc[UR4][R12.64] ;  /* 0x000000040c0c8981 */ /* 0x000f22000c1e1900 */
[----:B------:R-:W-:Y:S01]  /*0170*/  BSSY.RECONVERGENT B0, `(.L_x_3) ;  /* 0x0000012000007945 */ /* 0x000fe20003800200 */
[----:B------:R-:W-:-:S02]  /*0180*/  ISETP.GT.U32.AND P2, PT, R4, 0x1f, PT ;  /* 0x0000001f0400780c */ /* 0x000fc40003f44070 */
[----:B--2---:R-:W-:-:S05]  /*0190*/  @!P0 IADD3 R7, PT, PT, R10, R9, R6 ;  /* 0x000000090a078210 */ /* 0x004fca0007ffe006 */
[----:B----4-:R-:W-:-:S05]  /*01a0*/  @!P0 IMAD.IADD R15, R12, 0x1, R7 ;  /* 0x000000010c0f8824 */ /* 0x010fca00078e0207 */
[----:B------:R0:W-:Y:S01]  /*01b0*/  @!P0 STG.E desc[UR4][R2.64], R15 ;  /* 0x0000000f02008986 */ /* 0x0001e2000c101904 */
[----:B------:R-:W-:Y:S08]  /*01c0*/  BAR.SYNC.DEFER_BLOCKING 0x0 ;  /* 0x0000000000007b1d */ /* 0x000ff00000010000 */
[----:B------:R-:W-:Y:S08]  /*01d0*/  BAR.SYNC.DEFER_BLOCKING 0x0 ;  /* 0x0000000000007b1d */ /* 0x000ff00000010000 */
[----:B------:R-:W-:Y:S08]  /*01e0*/  BAR.SYNC.DEFER_BLOCKING 0x0 ;  /* 0x0000000000007b1d */ /* 0x000ff00000010000 */
[----:B------:R-:W-:Y:S01]  /*01f0*/  BAR.SYNC.DEFER_BLOCKING 0x0 ;  /* 0x0000000000007b1d */ /* 0x000fe20000010000 */
[----:B---3--:R-:W-:-:S04]  /*0200*/  LEA R6, P1, R5, R16, 0x2 ;  /* 0x0000001005067211 */ /* 0x008fc800078210ff */
[----:B------:R-:W-:Y:S02]  /*0210*/  LEA.HI.X R7, R5, R17, RZ, 0x2, P1 ;  /* 0x0000001105077211 */ /* 0x000fe400008f14ff */
[C---:B------:R-:W-:Y:S01]  /*0220*/  ISETP.GT.U32.AND P1, PT, R4.reuse, 0x3f, PT ;  /* 0x0000003f0400780c */ /* 0x040fe20003f24070 */
[----:B------:R-:W-:-:S12]  /*0230*/  IMAD.WIDE.U32 R8, R4, 0x4, R6 ;  /* 0x0000000404087825 */ /* 0x000fd800078e0006 */
[----:B0-----:R-:W-:Y:S05]  /*0240*/  @P1 BRA `(.L_x_4) ;  /* 0x0000000000101947 */ /* 0x001fea0003800000 */
[----:B------:R-:W2:Y:S04]  /*0250*/  LDG.E R2, desc[UR4][R8.64+0x100] ;  /* 0x0001000408027981 */ /* 0x000ea8000c1e1900 */
[----:B------:R-:W2:Y:S02]  /*0260*/  LDG.E R3, desc[UR4][R8.64] ;  /* 0x0000000408037981 */ /* 0x000ea4000c1e1900 */
[----:B--2---:R-:W-:-:S05]  /*0270*/  IADD3 R3, PT, PT, R2, R3, RZ ;  /* 0x0000000302037210 */ /* 0x004fca0007ffe0ff */
[----:B------:R0:W-:Y:S02]  /*0280*/  STG.E desc[UR4][R8.64], R3 ;  /* 0x0000000308007986 */ /* 0x0001e4000c101904 */
.L_x_4:
[----:B------:R-:W-:Y:S05]  /*0290*/  BSYNC.RECONVERGENT B0 ;  /* 0x0000000000007941 */ /* 0x000fea0003800200 */
.L_x_3:
[----:B------:R-:W-:Y:S06]  /*02a0*/  BAR.SYNC.DEFER_BLOCKING 0x0 ;  /* 0x0000000000007b1d */ /* 0x000fec0000010000 */
[----:B------:R-:W-:Y:S05]  /*02b0*/  @P2 EXIT ;  /* 0x000000000000294d */ /* 0x000fea0003800000 */
[----:B------:R-:W2:Y:S04]  /*02c0*/  LDG.E.STRONG.SYS R2, desc[UR4][R8.64+0x80] ;  /* 0x0000800408027981 */ /* 0x000ea8000c1f5900 */
[----:B0-----:R-:W2:Y:S02]  /*02d0*/  LDG.E.STRONG.SYS R3, desc[UR4][R8.64] ;  /* 0x0000000408037981 */ /* 0x001ea4000c1f5900 */
        /* <DEDUP_REMOVED lines=14> */
[----:B------:R-:W3:Y:S04]  /*03c0*/  LDG.E.STRONG.SYS R2, desc[UR4][R8.64+0x8] ;  /* 0x0000080408027981 */ /* 0x000ee8000c1f5900 */
[----:B0-----:R-:W3:Y:S02]  /*03d0*/  LDG.E.STRONG.SYS R3, desc[UR4][R8.64] ;  /* 0x0000000408037981 */ /* 0x001ee4000c1f5900 */
        /* <DEDUP_REMOVED lines=13> */
.L_x_5:
        /* <DEDUP_REMOVED lines=13> */
.L_x_67:


//--------------------- .text._Z20reduceCompleteUnrollILj256EEvPiS0_j --------------------------
	.section	.text._Z20reduceCompleteUnrollILj256EEvPiS0_j,"ax",@progbits
	.align	128
        .global         _Z20reduceCompleteUnrollILj256EEvPiS0_j
        .type           _Z20reduceCompleteUnrollILj256EEvPiS0_j,@function
        .size           _Z20reduceCompleteUnrollILj256EEvPiS0_j,(.L_x_68 - _Z20reduceCompleteUnrollILj256EEvPiS0_j)
        .other          _Z20reduceCompleteUnrollILj256EEvPiS0_j,@"STO_CUDA_ENTRY STV_DEFAULT"
_Z20reduceCompleteUnrollILj256EEvPiS0_j:
.text._Z20reduceCompleteUnrollILj256EEvPiS0_j:
        /* <DEDUP_REMOVED lines=23> */
[C---:B------:R-:W-:Y:S01]  /*0170*/  ISETP.GT.U32.AND P1, PT, R4.reuse, 0x7f, PT ;  /* 0x0000007f0400780c */ /* 0x040fe20003f24070 */
[----:B------:R-:W-:Y:S01]  /*0180*/  BSSY.RECONVERGENT B0, `(.L_x_6) ;  /* 0x0000011000007945 */ /* 0x000fe20003800200 */
[----:B------:R-:W-:-:S02]  /*0190*/  ISETP.GT.U32.AND P3, PT, R4, 0x1f, PT ;  /* 0x0000001f0400780c */ /* 0x000fc40003f64070 */
[----:B--2---:R-:W-:-:S05]  /*01a0*/  @!P0 IADD3 R7, PT, PT, R10, R9, R6 ;  /* 0x000000090a078210 */ /* 0x004fca0007ffe006 */
[----:B----4-:R-:W-:-:S05]  /*01b0*/  @!P0 IMAD.IADD R15, R12, 0x1, R7 ;  /* 0x000000010c0f8824 */ /* 0x010fca00078e0207 */
[----:B------:R0:W-:Y:S01]  /*01c0*/  @!P0 STG.E desc[UR4][R2.64], R15 ;  /* 0x0000000f02008986 */ /* 0x0001e2000c101904 */
[----:B------:R-:W-:Y:S08]  /*01d0*/  BAR.SYNC.DEFER_BLOCKING 0x0 ;  /* 0x0000000000007b1d */ /* 0x000ff00000010000 */
[----:B------:R-:W-:Y:S08]  /*01e0*/  BAR.SYNC.DEFER_BLOCKING 0x0 ;  /* 0x0000000000007b1d */ /* 0x000ff00000010000 */
[----:B------:R-:W-:Y:S01]  /*01f0*/  BAR.SYNC.DEFER_BLOCKING 0x0 ;  /* 0x0000000000007b1d */ /* 0x000fe20000010000 */
[----:B---3--:R-:W-:-:S04]  /*0200*/  LEA R6, P2, R5, R16, 0x2 ;  /* 0x0000001005067211 */ /* 0x008fc800078410ff */
[----:B------:R-:W-:Y:S02]  /*0210*/  LEA.HI.X R7, R5, R17, RZ, 0x2, P2 ;  /* 0x0000001105077211 */ /* 0x000fe400010f14ff */
[C---:B------:R-:W-:Y:S01]  /*0220*/  ISETP.GT.U32.AND P2, PT, R4.reuse, 0x3f, PT ;  /* 0x0000003f0400780c */ /* 0x040fe20003f44070 */
[----:B------:R-:W-:Y:S01]  /*0230*/  IMAD.WIDE.U32 R8, R4, 0x4, R6 ;  /* 0x0000000404087825 */ /* 0x000fe200078e0006 */
[----:B0-----:R-:W-:Y:S11]  /*0240*/  @P1 BRA `(.L_x_7) ;  /* 0x0000000000101947 */ /* 0x001ff60003800000 */
[----:B------:R-:W2:Y:S04]  /*0250*/  LDG.E R2, desc[UR4][R8.64+0x200] ;  /* 0x0002000408027981 */ /* 0x000ea8000c1e1900 */
[----:B------:R-:W2:Y:S02]  /*0260*/  LDG.E R3, desc[UR4][R8.64] ;  /* 0x0000000408037981 */ /* 0x000ea4000c1e1900 */
[----:B--2---:R-:W-:-:S05]  /*0270*/  IADD3 R3, PT, PT, R2, R3, RZ ;  /* 0x0000000302037210 */ /* 0x004fca0007ffe0ff */
[----:B------:R0:W-:Y:S02]  /*0280*/  STG.E desc[UR4][R8.64], R3 ;  /* 0x0000000308007986 */ /* 0x0001e4000c101904 */
.L_x_7:
[----:B------:R-:W-:Y:S05]  /*0290*/  BSYNC.RECONVERGENT B0 ;  /* 0x0000000000007941 */ /* 0x000fea0003800200 */
.L_x_6:
[----:B------:R-:W-:Y:S06]  /*02a0*/  BAR.SYNC.DEFER_BLOCKING 0x0 ;  /* 0x0000000000007b1d */ /* 0x000fec0000010000 */
[----:B------:R-:W-:Y:S04]  /*02b0*/  BSSY.RECONVERGENT B0, `(.L_x_8) ;  /* 0x0000006000007945 */ /* 0x000fe80003800200 */
[----:B------:R-:W-:Y:S05]  /*02c0*/  @P2 BRA `(.L_x_9) ;  /* 0x0000000000102947 */ /* 0x000fea0003800000 */
[----:B------:R-:W2:Y:S04]  /*02d0*/  LDG.E R2, desc[UR4][R8.64+0x100] ;  /* 0x0001000408027981 */ /* 0x000ea8000c1e1900 */
[----:B0-----:R-:W2:Y:S02]  /*02e0*/  LDG.E R3, desc[UR4][R8.64] ;  /* 0x0000000408037981 */ /* 0x001ea4000c1e1900 */
[----:B--2---:R-:W-:-:S05]  /*02f0*/  IMAD.IADD R3, R2, 0x1, R3 ;  /* 0x0000000102037824 */ /* 0x004fca00078e0203 */
[----:B------:R1:W-:Y:S02]  /*0300*/  STG.E desc[UR4][R8.64], R3 ;  /* 0x0000000308007986 */ /* 0x0003e4000c101904 */
.L_x_9:
[----:B------:R-:W-:Y:S05]  /*0310*/  BSYNC.RECONVERGENT B0 ;  /* 0x0000000000007941 */ /* 0x000fea0003800200 */
.L_x_8:
[----:B------:R-:W-:Y:S06]  /*0320*/  BAR.SYNC.DEFER_BLOCKING 0x0 ;  /* 0x0000000000007b1d */ /* 0x000fec0000010000 */
[----:B------:R-:W-:Y:S05]  /*0330*/  @P3 EXIT ;  /* 0x000000000000394d */ /* 0x000fea0003800000 */
[----:B------:R-:W2:Y:S04]  /*0340*/  LDG.E.STRONG.SYS R2, desc[UR4][R8.64+0x80] ;  /* 0x0000800408027981 */ /* 0x000ea8000c1f5900 */
[----:B01----:R-:W2:Y:S02]  /*0350*/  LDG.E.STRONG.SYS R3, desc[UR4][R8.64] ;  /* 0x0000000408037981 */ /* 0x003ea4000c1f5900 */
[----:B--2---:R-:W-:-:S05]  /*0360*/  IADD3 R3, PT, PT, R2, R3, RZ ;  /* 0x0000000302037210 */ /* 0x004fca0007ffe0ff */
[----:B------:R0:W-:Y:S04]  /*0370*/  STG.E.STRONG.SYS desc[UR4][R8.64], R3 ;  /* 0x0000000308007986 */ /* 0x0001e8000c115904 */
        /* <DEDUP_REMOVED lines=27> */
.L_x_10:
        /* <DEDUP_REMOVED lines=13> */
.L_x_68:


//--------------------- .text._Z20reduceCompleteUnrollILj512EEvPiS0_j --------------------------
	.section	.text._Z20reduceCompleteUnrollILj512EEvPiS0_j,"ax",@progbits
	.align	128
        .global         _Z20reduceCompleteUnrollILj512EEvPiS0_j
        .type           _Z20reduceCompleteUnrollILj512EEvPiS0_j,@function
        .size           _Z20reduceCompleteUnrollILj512EEvPiS0_j,(.L_x_69 - _Z20reduceCompleteUnrollILj512EEvPiS0_j)
        .other          _Z20reduceCompleteUnrollILj512EEvPiS0_j,@"STO_CUDA_ENTRY STV_DEFAULT"
_Z20reduceCompleteUnrollILj512EEvPiS0_j:
.text._Z20reduceCompleteUnrollILj512EEvPiS0_j:
[----:B------:R-:W-:Y:S01]  /*0000*/  LDC R1, c[0x0][0x37c] ;  /* 0x0000df00ff017b82 */ /* 0x000fe20000000800 */
[----:B------:R-:W0:Y:S07]  /*0010*/  S2R R0, SR_CTAID.X ;  /* 0x0000000000007919 */ /* 0x000e2e0000002500 */
[----:B------:R-:W0:Y:S01]  /*0020*/  LDC R6, c[0x0][0x360] ;  /* 0x0000d800ff067b82 */ /* 0x000e220000000800 */
[----:B------:R-:W1:Y:S01]  /*0030*/  LDCU UR4, c[0x0][0x390] ;  /* 0x00007200ff0477ac */ /* 0x000e620008000800 */
[----:B------:R-:W2:Y:S06]  /*0040*/  S2R R4, SR_TID.X ;  /* 0x0000000000047919 */ /* 0x000eac0000002100 */
[----:B------:R-:W3:Y:S01]  /*0050*/  LDC.64 R16, c[0x0][0x380] ;  /* 0x0000e000ff107b82 */ /* 0x000ee20000000a00 */
[----:B0-----:R-:W-:-:S05]  /*0060*/  IMAD R2, R0, R6, RZ ;  /* 0x0000000600027224 */ /* 0x001fca00078e02ff */
[----:B------:R-:W-:-:S04]  /*0070*/  SHF.L.U32 R5, R2, 0x2, RZ ;  /* 0x0000000202057819 */ /* 0x000fc800000006ff */
[----:B--2---:R-:W-:-:S05]  /*0080*/  IADD3 R3, PT, PT, R5, R4, RZ ;  /* 0x0000000405037210 */ /* 0x004fca0007ffe0ff */
[----:B------:R-:W-:-:S05]  /*0090*/  IMAD R7, R6, 0x3, R3 ;  /* 0x0000000306077824 */ /* 0x000fca00078e0203 */
[----:B-1----:R-:W-:Y:S01]  /*00a0*/  ISETP.GE.U32.AND P0, PT, R7, UR4, PT ;  /* 0x0000000407007c0c */ /* 0x002fe2000bf06070 */
[----:B------:R-:W0:-:S12]  /*00b0*/  LDCU.64 UR4, c[0x0][0x358] ;  /* 0x00006b00ff0477ac */ /* 0x000e180008000a00 */
[----:B------:R-:W1:Y:S01]  /*00c0*/  @!P0 LDC.64 R12, c[0x0][0x380] ;  /* 0x0000e000ff0c8b82 */ /* 0x000e620000000a00 */
[----:B------:R-:W-:-:S04]  /*00d0*/  @!P0 IMAD R9, R6, -0x2, R7 ;  /* 0xfffffffe06098824 */ /* 0x000fc800078e0207 */
[C---:B------:R-:W-:Y:S02]  /*00e0*/  @!P0 IMAD.IADD R11, R9.reuse, 0x1, R6 ;  /* 0x00000001090b8824 */ /* 0x040fe400078e0206 */
        /* <DEDUP_REMOVED lines=8> */
[----:B---3--:R-:W-:Y:S01]  /*0170*/  LEA R6, P1, R5, R16, 0x2 ;  /* 0x0000001005067211 */ /* 0x008fe200078210ff */
[----:B------:R-:W-:Y:S01]  /*0180*/  BSSY.RECONVERGENT B0, `(.L_x_11) ;  /* 0x0000011000007945 */ /* 0x000fe20003800200 */
[----:B------:R-:W-:-:S02]  /*0190*/  ISETP.GT.U32.AND P2, PT, R4, 0x7f, PT ;  /* 0x0000007f0400780c */ /* 0x000fc40003f44070 */
[C---:B------:R-:W-:Y:S02]  /*01a0*/  ISETP.GT.U32.AND P3, PT, R4.reuse, 0x3f, PT ;  /* 0x0000003f0400780c */ /* 0x040fe40003f64070 */
[----:B------:R-:W-:Y:S02]  /*01b0*/  ISETP.GT.U32.AND P4, PT, R4, 0x1f, PT ;  /* 0x0000001f0400780c */ /* 0x000fe40003f84070 */
[----:B--2---:R-:W-:-:S04]  /*01c0*/  @!P0 IADD3 R15, PT, PT, R10, R8, R7 ;  /* 0x000000080a0f8210 */ /* 0x004fc80007ffe007 */
[----:B----4-:R-:W-:-:S05]  /*01d0*/  @!P0 IADD3 R15, PT, PT, R12, R15, RZ ;  /* 0x0000000f0c0f8210 */ /* 0x010fca0007ffe0ff */
[----:B------:R0:W-:Y:S01]  /*01e0*/  @!P0 STG.E desc[UR4][R2.64], R15 ;  /* 0x0000000f02008986 */ /* 0x0001e2000c101904 */
[----:B------:R-:W-:Y:S01]  /*01f0*/  LEA.HI.X R7, R5, R17, RZ, 0x2, P1 ;  /* 0x0000001105077211 */ /* 0x000fe200008f14ff */
[----:B------:R-:W-:Y:S08]  /*0200*/  BAR.SYNC.DEFER_BLOCKING 0x0 ;  /* 0x0000000000007b1d */ /* 0x000ff00000010000 */
[----:B------:R-:W-:Y:S01]  /*0210*/  BAR.SYNC.DEFER_BLOCKING 0x0 ;  /* 0x0000000000007b1d */ /* 0x000fe20000010000 */
[C---:B------:R-:W-:Y:S01]  /*0220*/  ISETP.GT.U32.AND P1, PT, R4.reuse, 0xff, PT ;  /* 0x000000ff0400780c */ /* 0x040fe20003f24070 */
[----:B------:R-:W-:-:S12]  /*0230*/  IMAD.WIDE.U32 R8, R4, 0x4, R6 ;  /* 0x0000000404087825 */ /* 0x000fd800078e0006 */
[----:B0-----:R-:W-:Y:S05]  /*0240*/  @P1 BRA `(.L_x_12) ;  /* 0x0000000000101947 */ /* 0x001fea0003800000 */
[----:B------:R-:W2:Y:S04]  /*0250*/  LDG.E R2, desc[UR4][R8.64+0x400] ;  /* 0x0004000408027981 */ /* 0x000ea8000c1e1900 */
[----:B------:R-:W2:Y:S02]  /*0260*/  LDG.E R3, desc[UR4][R8.64] ;  /* 0x0000000408037981 */ /* 0x000ea4000c1e1900 */
[----:B--2---:R-:W-:-:S05]  /*0270*/  IMAD.IADD R3, R2, 0x1, R3 ;  /* 0x0000000102037824 */ /* 0x004fca00078e0203 */
[----:B------:R0:W-:Y:S02]  /*0280*/  STG.E desc[UR4][R8.64], R3 ;  /* 0x0000000308007986 */ /* 0x0001e4000c101904 */
.L_x_12:
[----:B------:R-:W-:Y:S05]  /*0290*/  BSYNC.RECONVERGENT B0 ;  /* 0x0000000000007941 */ /* 0x000fea0003800200 */
.L_x_11:
[----:B------:R-:W-:Y:S06]  /*02a0*/  BAR.SYNC.DEFER_BLOCKING 0x0 ;  /* 0x0000000000007b1d */ /* 0x000fec0000010000 */
[----:B------:R-:W-:Y:S04]  /*02b0*/  BSSY.RECONVERGENT B0, `(.L_x_13) ;  /* 0x0000006000007945 */ /* 0x000fe80003800200 */
[----:B------:R-:W-:Y:S05]  /*02c0*/  @P2 BRA `(.L_x_14) ;  /* 0x0000000000102947 */ /* 0x000fea0003800000 */
[----:B------:R-:W2:Y:S04]  /*02d0*/  LDG.E R2, desc[UR4][R8.64+0x200] ;  /* 0x0002000408027981 */ /* 0x000ea8000c1e1900 */
[----:B0-----:R-:W2:Y:S02]  /*02e0*/  LDG.E R3, desc[UR4][R8.64] ;  /* 0x0000000408037981 */ /* 0x001ea4000c1e1900 */
[----:B--2---:R-:W-:-:S05]  /*02f0*/  IADD3 R3, PT, PT, R2, R3, RZ ;  /* 0x0000000302037210 */ /* 0x004fca0007ffe0ff */
[----:B------:R1:W-:Y:S02]  /*0300*/  STG.E desc[UR4][R8.64], R3 ;  /* 0x0000000308007986 */ /* 0x0003e4000c101904 */
.L_x_14:
[----:B------:R-:W-:Y:S05]  /*0310*/  BSYNC.RECONVERGENT B0 ;  /* 0x0000000000007941 */ /* 0x000fea0003800200 */
.L_x_13:
[----:B------:R-:W-:Y:S06]  /*0320*/  BAR.SYNC.DEFER_BLOCKING 0x0 ;  /* 0x0000000000007b1d */ /* 0x000fec0000010000 */
[----:B------:R-:W-:Y:S04]  /*0330*/  BSSY.RECONVERGENT B0, `(.L_x_15) ;  /* 0x0000006000007945 */ /* 0x000fe80003800200 */
[----:B------:R-:W-:Y:S05]  /*0340*/  @P3 BRA `(.L_x_16) ;  /* 0x0000000000103947 */ /* 0x000fea0003800000 */
[----:B------:R-:W2:Y:S04]  /*0350*/  LDG.E R2, desc[UR4][R8.64+0x100] ;  /* 0x0001000408027981 */ /* 0x000ea8000c1e1900 */
[----:B01----:R-:W2:Y:S02]  /*0360*/  LDG.E R3, desc[UR4][R8.64] ;  /* 0x0000000408037981 */ /* 0x003ea4000c1e1900 */
[----:B--2---:R-:W-:-:S05]  /*0370*/  IMAD.IADD R3, R2, 0x1, R3 ;  /* 0x0000000102037824 */ /* 0x004fca00078e0203 */
[----:B------:R2:W-:Y:S02]  /*0380*/  STG.E desc[UR4][R8.64], R3 ;  /* 0x0000000308007986 */ /* 0x0005e4000c101904 */
.L_x_16:
[----:B------:R-:W-:Y:S05]  /*0390*/  BSYNC.RECONVERGENT B0 ;  /* 0x0000000000007941 */ /* 0x000fea0003800200 */
.L_x_15:
[----:B------:R-:W-:Y:S06]  /*03a0*/  BAR.SYNC.DEFER_BLOCKING 0x0 ;  /* 0x0000000000007b1d */ /* 0x000fec0000010000 */
[----:B------:R-:W-:Y:S05]  /*03b0*/  @P4 EXIT ;  /* 0x000000000000494d */ /* 0x000fea0003800000 */
[----:B------:R-:W3:Y:S04]  /*03c0*/  LDG.E.STRONG.SYS R2, desc[UR4][R8.64+0x80] ;  /* 0x0000800408027981 */ /* 0x000ee8000c1f5900 */
[----:B012---:R-:W3:Y:S02]  /*03d0*/  LDG.E.STRONG.SYS R3, desc[UR4][R8.64] ;  /* 0x0000000408037981 */ /* 0x007ee4000c1f5900 */
[----:B---3--:R-:W-:-:S05]  /*03e0*/  IADD3 R3, PT, PT, R2, R3, RZ ;  /* 0x0000000302037210 */ /* 0x008fca0007ffe0ff */
        /* <DEDUP_REMOVED lines=19> */
[----:B------:R-:W-:Y:S01]  /*0520*/  ISETP.NE.AND P0, PT, R4, RZ, PT ;  /* 0x000000ff0400720c */ /* 0x000fe20003f05270 */
[----:B---3--:R-:W-:-:S05]  /*0530*/  IMAD.IADD R5, R2, 0x1, R5 ;  /* 0x0000000102057824 */ /* 0x008fca00078e0205 */
[----:B------:R2:W-:Y:S07]  /*0540*/  STG.E.STRONG.SYS desc[UR4][R8.64], R5 ;  /* 0x0000000508007986 */ /* 0x0005ee000c115904 */
[----:B------:R-:W-:Y:S05]  /*0550*/  @P0 EXIT ;  /* 0x000000000000094d */ /* 0x000fea0003800000 */
[----:B------:R-:W3:Y:S01]  /*0560*/  LDG.E R7, desc[UR4][R6.64] ;  /* 0x0000000406077981 */ /* 0x000ee2000c1e1900 */
[----:B--2---:R-:W0:Y:S02]  /*0570*/  LDC.64 R2, c[0x0][0x388] ;  /* 0x0000e200ff027b82 */ /* 0x004e240000000a00 */
[----:B0-----:R-:W-:-:S05]  /*0580*/  IMAD.WIDE.U32 R2, R0, 0x4, R2 ;  /* 0x0000000400027825 */ /* 0x001fca00078e0002 */
[----:B---3--:R-:W-:Y:S01]  /*0590*/  STG.E desc[UR4][R2.64], R7 ;  /* 0x0000000702007986 */ /* 0x008fe2000c101904 */
[----:B------:R-:W-:Y:S05]  /*05a0*/  EXIT ;  /* 0x000000000000794d */ /* 0x000fea0003800000 */
.L_x_17:
        /* <DEDUP_REMOVED lines=13> */
.L_x_69:


//--------------------- .text._Z20reduceCompleteUnrollILj1024EEvPiS0_j --------------------------
	.section	.text._Z20reduceCompleteUnrollILj1024EEvPiS0_j,"ax",@progbits
	.align	128
        .global         _Z20reduceCompleteUnrollILj1024EEvPiS0_j
        .type           _Z20reduceCompleteUnrollILj1024EEvPiS0_j,@function
        .size           _Z20reduceCompleteUnrollILj1024EEvPiS0_j,(.L_x_70 - _Z20reduceCompleteUnrollILj1024EEvPiS0_j)
        .other          _Z20reduceCompleteUnrollILj1024EEvPiS0_j,@"STO_CUDA_ENTRY STV_DEFAULT"
_Z20reduceCompleteUnrollILj1024EEvPiS0_j:
.text._Z20reduceCompleteUnrollILj1024EEvPiS0_j:
[----:B------:R-:W-:Y:S01]  /*0000*/  LDC R1, c[0x0][0x37c] ;  /* 0x0000df00ff017b82 */ /* 0x000fe20000000800 */
[----:B------:R-:W0:Y:S07]  /*0010*/  S2R R0, SR_CTAID.X ;  /* 0x0000000000007919 */ /* 0x000e2e0000002500 */
[----:B------:R-:W0:Y:S01]  /*0020*/  LDC R6, c[0x0][0x360] ;  /* 0x0000d800ff067b82 */ /* 0x000e220000000800 */
[----:B------:R-:W1:Y:S01]  /*0030*/  LDCU UR4, c[0x0][0x390] ;  /* 0x00007200ff0477ac */ /* 0x000e620008000800 */
[----:B------:R-:W2:Y:S06]  /*0040*/  S2R R4, SR_TID.X ;  /* 0x0000000000047919 */ /* 0x000eac0000002100 */
[----:B------:R-:W3:Y:S01]  /*0050*/  LDC.64 R16, c[0x0][0x380] ;  /* 0x0000e000ff107b82 */ /* 0x000ee20000000a00 */
[----:B0-----:R-:W-:-:S04]  /*0060*/  IMAD R2, R0, R6, RZ ;  /* 0x0000000600027224 */ /* 0x001fc800078e02ff */
[----:B------:R-:W-:-:S04]  /*0070*/  IMAD.SHL.U32 R5, R2, 0x4, RZ ;  /* 0x0000000402057824 */ /* 0x000fc800078e00ff */
        /* <DEDUP_REMOVED lines=19> */
[C---:B------:R-:W-:Y:S02]  /*01b0*/  ISETP.GT.U32.AND P4, PT, R4.reuse, 0x3f, PT ;  /* 0x0000003f0400780c */ /* 0x040fe40003f84070 */
[----:B------:R-:W-:Y:S02]  /*01c0*/  ISETP.GT.U32.AND P5, PT, R4, 0x1f, PT ;  /* 0x0000001f0400780c */ /* 0x000fe40003fa4070 */
[----:B--2---:R-:W-:Y:S02]  /*01d0*/  @!P0 IADD3 R15, PT, PT, R10, R8, R7 ;  /* 0x000000080a0f8210 */ /* 0x004fe40007ffe007 */
[----:B------:R-:W-:Y:S02]  /*01e0*/  LEA.HI.X R7, R5, R17, RZ, 0x2, P1 ;  /* 0x0000001105077211 */ /* 0x000fe400008f14ff */
[----:B------:R-:W-:Y:S01]  /*01f0*/  ISETP.GT.U32.AND P1, PT, R4, 0x1ff, PT ;  /* 0x000001ff0400780c */ /* 0x000fe20003f24070 */
[----:B----4-:R-:W-:-:S05]  /*0200*/  @!P0 IMAD.IADD R15, R12, 0x1, R15 ;  /* 0x000000010c0f8824 */ /* 0x010fca00078e020f */
[----:B------:R0:W-:Y:S01]  /*0210*/  @!P0 STG.E desc[UR4][R2.64], R15 ;  /* 0x0000000f02008986 */ /* 0x0001e2000c101904 */
[----:B------:R-:W-:Y:S01]  /*0220*/  IMAD.WIDE.U32 R8, R4, 0x4, R6 ;  /* 0x0000000404087825 */ /* 0x000fe200078e0006 */
[----:B------:R-:W-:Y:S06]  /*0230*/  BAR.SYNC.DEFER_BLOCKING 0x0 ;  /* 0x0000000000007b1d */ /* 0x000fec0000010000 */
[----:B------:R-:W-:Y:S05]  /*0240*/  @P1 BRA `(.L_x_19) ;  /* 0x0000000000101947 */ /* 0x000fea0003800000 */
[----:B0-----:R-:W2:Y:S04]  /*0250*/  LDG.E R2, desc[UR4][R8.64+0x800] ;  /* 0x0008000408027981 */ /* 0x001ea8000c1e1900 */
[----:B------:R-:W2:Y:S02]  /*0260*/  LDG.E R3, desc[UR4][R8.64] ;  /* 0x0000000408037981 */ /* 0x000ea4000c1e1900 */
[----:B--2---:R-:W-:-:S05]  /*0270*/  IADD3 R3, PT, PT, R2, R3, RZ ;  /* 0x0000000302037210 */ /* 0x004fca0007ffe0ff */
[----:B------:R1:W-:Y:S02]  /*0280*/  STG.E desc[UR4][R8.64], R3 ;  /* 0x0000000308007986 */ /* 0x0003e4000c101904 */
.L_x_19:
[----:B------:R-:W-:Y:S05]  /*0290*/  BSYNC.RECONVERGENT B0 ;  /* 0x0000000000007941 */ /* 0x000fea0003800200 */
.L_x_18:
[----:B------:R-:W-:Y:S06]  /*02a0*/  BAR.SYNC.DEFER_BLOCKING 0x0 ;  /* 0x0000000000007b1d */ /* 0x000fec0000010000 */
[----:B------:R-:W-:Y:S04]  /*02b0*/  BSSY.RECONVERGENT B0, `(.L_x_20) ;  /* 0x0000006000007945 */ /* 0x000fe80003800200 */
[----:B------:R-:W-:Y:S05]  /*02c0*/  @P2 BRA `(.L_x_21) ;  /* 0x0000000000102947 */ /* 0x000fea0003800000 */
[----:B0-----:R-:W2:Y:S04]  /*02d0*/  LDG.E R2, desc[UR4][R8.64+0x400] ;  /* 0x0004000408027981 */ /* 0x001ea8000c1e1900 */
[----:B-1----:R-:W2:Y:S02]  /*02e0*/  LDG.E R3, desc[UR4][R8.64] ;  /* 0x0000000408037981 */ /* 0x002ea4000c1e1900 */
[----:B--2---:R-:W-:-:S05]  /*02f0*/  IMAD.IADD R3, R2, 0x1, R3 ;  /* 0x0000000102037824 */ /* 0x004fca00078e0203 */
[----:B------:R2:W-:Y:S02]  /*0300*/  STG.E desc[UR4][R8.64], R3 ;  /* 0x0000000308007986 */ /* 0x0005e4000c101904 */
.L_x_21:
[----:B------:R-:W-:Y:S05]  /*0310*/  BSYNC.RECONVERGENT B0 ;  /* 0x0000000000007941 */ /* 0x000fea0003800200 */
.L_x_20:
[----:B------:R-:W-:Y:S06]  /*0320*/  BAR.SYNC.DEFER_BLOCKING 0x0 ;  /* 0x0000000000007b1d */ /* 0x000fec0000010000 */
[----:B------:R-:W-:Y:S04]  /*0330*/  BSSY.RECONVERGENT B0, `(.L_x_22) ;  /* 0x0000006000007945 */ /* 0x000fe80003800200 */
[----:B------:R-:W-:Y:S05]  /*0340*/  @P3 BRA `(.L_x_23) ;  /* 0x0000000000103947 */ /* 0x000fea0003800000 */
[----:B0-----:R-:W3:Y:S04]  /*0350*/  LDG.E R2, desc[UR4][R8.64+0x200] ;  /* 0x0002000408027981 */ /* 0x001ee8000c1e1900 */
[----:B-12---:R-:W3:Y:S02]  /*0360*/  LDG.E R3, desc[UR4][R8.64] ;  /* 0x0000000408037981 */ /* 0x006ee4000c1e1900 */
[----:B---3--:R-:W-:-:S05]  /*0370*/  IADD3 R3, PT, PT, R2, R3, RZ ;  /* 0x0000000302037210 */ /* 0x008fca0007ffe0ff */
[----:B------:R3:W-:Y:S02]  /*0380*/  STG.E desc[UR4][R8.64], R3 ;  /* 0x0000000308007986 */ /* 0x0007e4000c101904 */
.L_x_23:
[----:B------:R-:W-:Y:S05]  /*0390*/  BSYNC.RECONVERGENT B0 ;  /* 0x0000000000007941 */ /* 0x000fea0003800200 */
.L_x_22:
[----:B------:R-:W-:Y:S06]  /*03a0*/  BAR.SYNC.DEFER_BLOCKING 0x0 ;  /* 0x0000000000007b1d */ /* 0x000fec0000010000 */
[----:B------:R-:W-:Y:S04]  /*03b0*/  BSSY.RECONVERGENT B0, `(.L_x_24) ;  /* 0x0000006000007945 */ /* 0x000fe80003800200 */
[----:B------:R-:W-:Y:S05]  /*03c0*/  @P4 BRA `(.L_x_25) ;  /* 0x0000000000104947 */ /* 0x000fea0003800000 */
[----:B0-----:R-:W4:Y:S04]  /*03d0*/  LDG.E R2, desc[UR4][R8.64+0x100] ;  /* 0x0001000408027981 */ /* 0x001f28000c1e1900 */
[----:B-123--:R-:W4:Y:S02]  /*03e0*/  LDG.E R3, desc[UR4][R8.64] ;  /* 0x0000000408037981 */ /* 0x00ef24000c1e1900 */
[----:B----4-:R-:W-:-:S05]  /*03f0*/  IMAD.IADD R3, R2, 0x1, R3 ;  /* 0x0000000102037824 */ /* 0x010fca00078e0203 */
[----:B------:R4:W-:Y:S02]  /*0400*/  STG.E desc[UR4][R8.64], R3 ;  /* 0x0000000308007986 */ /* 0x0009e4000c101904 */
.L_x_25:
[----:B------:R-:W-:Y:S05]  /*0410*/  BSYNC.RECONVERGENT B0 ;  /* 0x0000000000007941 */ /* 0x000fea0003800200 */
.L_x_24:
[----:B------:R-:W-:Y:S06]  /*0420*/  BAR.SYNC.DEFER_BLOCKING 0x0 ;  /* 0x0000000000007b1d */ /* 0x000fec0000010000 */
[----:B------:R-:W-:Y:S05]  /*0430*/  @P5 EXIT ;  /* 0x000000000000594d */ /* 0x000fea0003800000 */
[----:B0-----:R-:W5:Y:S04]  /*0440*/  LDG.E.STRONG.SYS R2, desc[UR4][R8.64+0x80] ;  /* 0x0000800408027981 */ /* 0x001f68000c1f5900 */
[----:B-1234-:R-:W5:Y:S02]  /*0450*/  LDG.E.STRONG.SYS R3, desc[UR4][R8.64] ;  /* 0x0000000408037981 */ /* 0x01ef64000c1f5900 */
[----:B-----5:R-:W-:-:S05]  /*0460*/  IADD3 R3, PT, PT, R2, R3, RZ ;  /* 0x0000000302037210 */ /* 0x020fca0007ffe0ff */
        /* <DEDUP_REMOVED lines=28> */
.L_x_26:
        /* <DEDUP_REMOVED lines=13> */
.L_x_70:


//--------------------- .text._Z26reduceCompleteUnrollWarps4PiS_j --------------------------
	.section	.text._Z26reduceCompleteUnrollWarps4PiS_j,"ax",@progbits
	.align	128
        .global         _Z26reduceCompleteUnrollWarps4PiS_j
        .type           _Z26reduceCompleteUnrollWarps4PiS_j,@function
        .size           _Z26reduceCompleteUnrollWarps4PiS_j,(.L_x_71 - _Z26reduceCompleteUnrollWarps4PiS_j)
        .other          _Z26reduceCompleteUnrollWarps4PiS_j,@"STO_CUDA_ENTRY STV_DEFAULT"
_Z26reduceCompleteUnrollWarps4PiS_j:
.text._Z26reduceCompleteUnrollWarps4PiS_j:
        /* <DEDUP_REMOVED lines=23> */
[----:B------:R-:W-:-:S04]  /*0170*/  ISETP.GT.U32.AND P2, PT, R4, 0x1ff, PT ;  /* 0x000001ff0400780c */ /* 0x000fc80003f44070 */
[----:B------:R-:W-:Y:S02]  /*0180*/  ISETP.LT.U32.OR P2, PT, R16, 0x400, P2 ;  /* 0x000004001000780c */ /* 0x000fe40001741470 */
[----:B---3--:R-:W-:Y:S01]  /*0190*/  LEA R6, P5, R5, R18, 0x2 ;  /* 0x0000001205067211 */ /* 0x008fe200078a10ff */
[----:B------:R-:W-:Y:S01]  /*01a0*/  BSSY.RECONVERGENT B0, `(.L_x_27) ;  /* 0x0000013000007945 */ /* 0x000fe20003800200 */
[C---:B------:R-:W-:Y:S02]  /*01b0*/  ISETP.GT.U32.AND P0, PT, R4.reuse, 0xff, PT ;  /* 0x000000ff0400780c */ /* 0x040fe40003f04070 */
[C---:B------:R-:W-:Y:S02]  /*01c0*/  ISETP.GT.U32.AND P3, PT, R4.reuse, 0x7f, PT ;  /* 0x0000007f0400780c */ /* 0x040fe40003f64070 */
[----:B------:R-:W-:Y:S02]  /*01d0*/  ISETP.GT.U32.AND P1, PT, R4, 0x3f, PT ;  /* 0x0000003f0400780c */ /* 0x000fe40003f24070 */
[----:B------:R-:W-:-:S02]  /*01e0*/  ISETP.LT.U32.OR P0, PT, R16, 0x200, P0 ;  /* 0x000002001000780c */ /* 0x000fc40000701470 */
[C---:B------:R-:W-:Y:S02]  /*01f0*/  ISETP.LT.U32.OR P3, PT, R16.reuse, 0x100, P3 ;  /* 0x000001001000780c */ /* 0x040fe40001f61470 */
[----:B------:R-:W-:Y:S02]  /*0200*/  ISETP.LT.U32.OR P1, PT, R16, 0x80, P1 ;  /* 0x000000801000780c */ /* 0x000fe40000f21470 */
[----:B--2---:R-:W-:-:S05]  /*0210*/  @!P4 IADD3 R7, PT, PT, R10, R9, R14 ;  /* 0x000000090a07c210 */ /* 0x004fca0007ffe00e */
[----:B----4-:R-:W-:Y:S01]  /*0220*/  @!P4 IMAD.IADD R11, R12, 0x1, R7 ;  /* 0x000000010c0bc824 */ /* 0x010fe200078e0207 */
[----:B------:R-:W-:-:S04]  /*0230*/  LEA.HI.X R7, R5, R19, RZ, 0x2, P5 ;  /* 0x0000001305077211 */ /* 0x000fc800028f14ff */
[----:B------:R0:W-:Y:S01]  /*0240*/  @!P4 STG.E desc[UR4][R2.64], R11 ;  /* 0x0000000b0200c986 */ /* 0x0001e2000c101904 */
[----:B------:R-:W-:Y:S01]  /*0250*/  BAR.SYNC.DEFER_BLOCKING 0x0 ;  /* 0x0000000000007b1d */ /* 0x000fe20000010000 */
[C---:B------:R-:W-:Y:S01]  /*0260*/  ISETP.GT.U32.AND P5, PT, R4.reuse, 0x1f, PT ;  /* 0x0000001f0400780c */ /* 0x040fe20003fa4070 */
[----:B------:R-:W-:-:S04]  /*0270*/  IMAD.WIDE.U32 R8, R4, 0x4, R6 ;  /* 0x0000000404087825 */ /* 0x000fc800078e0006 */
[----:B------:R-:W-:Y:S08]  /*0280*/  @P2 BRA `(.L_x_28) ;  /* 0x0000000000102947 */ /* 0x000ff00003800000 */
[----:B0-----:R-:W2:Y:S04]  /*0290*/  LDG.E R2, desc[UR4][R8.64+0x800] ;  /* 0x0008000408027981 */ /* 0x001ea8000c1e1900 */
[----:B------:R-:W2:Y:S02]  /*02a0*/  LDG.E R3, desc[UR4][R8.64] ;  /* 0x0000000408037981 */ /* 0x000ea4000c1e1900 */
[----:B--2---:R-:W-:-:S05]  /*02b0*/  IMAD.IADD R3, R2, 0x1, R3 ;  /* 0x0000000102037824 */ /* 0x004fca00078e0203 */
[----:B------:R1:W-:Y:S02]  /*02c0*/  STG.E desc[UR4][R8.64], R3 ;  /* 0x0000000308007986 */ /* 0x0003e4000c101904 */
.L_x_28:
[----:B------:R-:W-:Y:S05]  /*02d0*/  BSYNC.RECONVERGENT B0 ;  /* 0x0000000000007941 */ /* 0x000fea0003800200 */
.L_x_27:
[----:B------:R-:W-:Y:S06]  /*02e0*/  BAR.SYNC.DEFER_BLOCKING 0x0 ;  /* 0x0000000000007b1d */ /* 0x000fec0000010000 */
[----:B------:R-:W-:Y:S04]  /*02f0*/  BSSY.RECONVERGENT B0, `(.L_x_29) ;  /* 0x0000006000007945 */ /* 0x000fe80003800200 */
[----:B------:R-:W-:Y:S05]  /*0300*/  @P0 BRA `(.L_x_30) ;  /* 0x0000000000100947 */ /* 0x000fea0003800000 */
[----:B0-----:R-:W2:Y:S04]  /*0310*/  LDG.E R2, desc[UR4][R8.64+0x400] ;  /* 0x0004000408027981 */ /* 0x001ea8000c1e1900 */
[----:B-1----:R-:W2:Y:S02]  /*0320*/  LDG.E R3, desc[UR4][R8.64] ;  /* 0x0000000408037981 */ /* 0x002ea4000c1e1900 */
[----:B--2---:R-:W-:-:S05]  /*0330*/  IADD3 R3, PT, PT, R2, R3, RZ ;  /* 0x0000000302037210 */ /* 0x004fca0007ffe0ff */
[----:B------:R2:W-:Y:S02]  /*0340*/  STG.E desc[UR4][R8.64], R3 ;  /* 0x0000000308007986 */ /* 0x0005e4000c101904 */
.L_x_30:
[----:B------:R-:W-:Y:S05]  /*0350*/  BSYNC.RECONVERGENT B0 ;  /* 0x0000000000007941 */ /* 0x000fea0003800200 */
.L_x_29:
[----:B------:R-:W-:Y:S06]  /*0360*/  BAR.SYNC.DEFER_BLOCKING 0x0 ;  /* 0x0000000000007b1d */ /* 0x000fec0000010000 */
[----:B------:R-:W-:Y:S04]  /*0370*/  BSSY.RECONVERGENT B0, `(.L_x_31) ;  /* 0x0000006000007945 */ /* 0x000fe80003800200 */
[----:B------:R-:W-:Y:S05]  /*0380*/  @P3 BRA `(.L_x_32) ;  /* 0x0000000000103947 */ /* 0x000fea0003800000 */
[----:B0-----:R-:W3:Y:S04]  /*0390*/  LDG.E R2, desc[UR4][R8.64+0x200] ;  /* 0x0002000408027981 */ /* 0x001ee8000c1e1900 */
[----:B-12---:R-:W3:Y:S02]  /*03a0*/  LDG.E R3, desc[UR4][R8.64] ;  /* 0x0000000408037981 */ /* 0x006ee4000c1e1900 */
[----:B---3--:R-:W-:-:S05]  /*03b0*/  IMAD.IADD R3, R2, 0x1, R3 ;  /* 0x0000000102037824 */ /* 0x008fca00078e0203 */
[----:B------:R3:W-:Y:S02]  /*03c0*/  STG.E desc[UR4][R8.64], R3 ;  /* 0x0000000308007986 */ /* 0x0007e4000c101904 */
.L_x_32:
[----:B------:R-:W-:Y:S05]  /*03d0*/  BSYNC.RECONVERGENT B0 ;  /* 0x0000000000007941 */ /* 0x000fea0003800200 */
.L_x_31:
[----:B------:R-:W-:Y:S06]  /*03e0*/  BAR.SYNC.DEFER_BLOCKING 0x0 ;  /* 0x0000000000007b1d */ /* 0x000fec0000010000 */
[----:B------:R-:W-:Y:S04]  /*03f0*/  BSSY.RECONVERGENT B0, `(.L_x_33) ;  /* 0x0000006000007945 */ /* 0x000fe80003800200 */
[----:B------:R-:W-:Y:S05]  /*0400*/  @P1 BRA `(.L_x_34) ;  /* 0x0000000000101947 */ /* 0x000fea0003800000 */
[----:B0-----:R-:W4:Y:S04]  /*0410*/  LDG.E R2, desc[UR4][R8.64+0x100] ;  /* 0x0001000408027981 */ /* 0x001f28000c1e1900 */
[----:B-123--:R-:W4:Y:S02]  /*0420*/  LDG.E R3, desc[UR4][R8.64] ;  /* 0x0000000408037981 */ /* 0x00ef24000c1e1900 */
[----:B----4-:R-:W-:-:S05]  /*0430*/  IADD3 R3, PT, PT, R2, R3, RZ ;  /* 0x0000000302037210 */ /* 0x010fca0007ffe0ff */
[----:B------:R4:W-:Y:S02]  /*0440*/  STG.E desc[UR4][R8.64], R3 ;  /* 0x0000000308007986 */ /* 0x0009e4000c101904 */
.L_x_34:
[----:B------:R-:W-:Y:S05]  /*0450*/  BSYNC.RECONVERGENT B0 ;  /* 0x0000000000007941 */ /* 0x000fea0003800200 */
.L_x_33:
[----:B------:R-:W-:Y:S06]  /*0460*/  BAR.SYNC.DEFER_BLOCKING 0x0 ;  /* 0x0000000000007b1d */ /* 0x000fec0000010000 */
[----:B------:R-:W-:Y:S05]  /*0470*/  @P5 EXIT ;  /* 0x000000000000594d */ /* 0x000fea0003800000 */
[----:B0-----:R-:W5:Y:S04]  /*0480*/  LDG.E.STRONG.SYS R2, desc[UR4][R8.64+0x80] ;  /* 0x0000800408027981 */ /* 0x001f68000c1f5900 */
[----:B-1234-:R-:W5:Y:S02]  /*0490*/  LDG.E.STRONG.SYS R3, desc[UR4][R8.64] ;  /* 0x0000000408037981 */ /* 0x01ef64000c1f5900 */
[----:B-----5:R-:W-:-:S05]  /*04a0*/  IMAD.IADD R3, R2, 0x1, R3 ;  /* 0x0000000102037824 */ /* 0x020fca00078e0203 */
[----:B------:R0:W-:Y:S04]  /*04b0*/  STG.E.STRONG.SYS desc[UR4][R8.64], R3 ;  /* 0x0000000308007986 */ /* 0x0001e8000c115904 */
[----:B------:R-:W2:Y:S04]  /*04c0*/  LDG.E.STRONG.SYS R2, desc[UR4][R8.64+0x40] ;  /* 0x0000400408027981 */ /* 0x000ea8000c1f5900 */
[----:B------:R-:W2:Y:S02]  /*04d0*/  LDG.E.STRONG.SYS R5, desc[UR4][R8.64] ;  /* 0x0000000408057981 */ /* 0x000ea4000c1f5900 */
[----:B--2---:R-:W-:-:S05]  /*04e0*/  IADD3 R5, PT, PT, R2, R5, RZ ;  /* 0x0000000502057210 */ /* 0x004fca0007ffe0ff */
[----:B------:R1:W-:Y:S04]  /*04f0*/  STG.E.STRONG.SYS desc[UR4][R8.64], R5 ;  /* 0x0000000508007986 */ /* 0x0003e8000c115904 */
[----:B------:R-:W2:Y:S04]  /*0500*/  LDG.E.STRONG.SYS R2, desc[UR4][R8.64+0x20] ;  /* 0x0000200408027981 */ /* 0x000ea8000c1f5900 */
[----:B------:R-:W2:Y:S02]  /*0510*/  LDG.E.STRONG.SYS R11, desc[UR4][R8.64] ;  /* 0x00000004080b7981 */ /* 0x000ea4000c1f5900 */
[----:B--2---:R-:W-:-:S05]  /*0520*/  IMAD.IADD R11, R2, 0x1, R11 ;  /* 0x00000001020b7824 */ /* 0x004fca00078e020b */
[----:B------:R2:W-:Y:S04]  /*0530*/  STG.E.STRONG.SYS desc[UR4][R8.64], R11 ;  /* 0x0000000b08007986 */ /* 0x0005e8000c115904 */
[----:B------:R-:W3:Y:S04]  /*0540*/  LDG.E.STRONG.SYS R2, desc[UR4][R8.64+0x10] ;  /* 0x0000100408027981 */ /* 0x000ee8000c1f5900 */
[----:B------:R-:W3:Y:S02]  /*0550*/  LDG.E.STRONG.SYS R13, desc[UR4][R8.64] ;  /* 0x00000004080d7981 */ /* 0x000ee4000c1f5900 */
[----:B---3--:R-:W-:-:S05]  /*0560*/  IADD3 R13, PT, PT, R2, R13, RZ ;  /* 0x0000000d020d7210 */ /* 0x008fca0007ffe0ff */
[----:B------:R2:W-:Y:S04]  /*0570*/  STG.E.STRONG.SYS desc[UR4][R8.64], R13 ;  /* 0x0000000d08007986 */ /* 0x0005e8000c115904 */
[----:B------:R-:W3:Y:S04]  /*0580*/  LDG.E.STRONG.SYS R2, desc[UR4][R8.64+0x8] ;  /* 0x0000080408027981 */ /* 0x000ee8000c1f5900 */
[----:B0-----:R-:W3:Y:S02]  /*0590*/  LDG.E.STRONG.SYS R3, desc[UR4][R8.64] ;  /* 0x0000000408037981 */ /* 0x001ee4000c1f5900 */
[----:B---3--:R-:W-:-:S05]  /*05a0*/  IMAD.IADD R3, R2, 0x1, R3 ;  /* 0x0000000102037824 */ /* 0x008fca00078e0203 */
        /* <DEDUP_REMOVED lines=12> */
.L_x_35:
        /* <DEDUP_REMOVED lines=9> */
.L_x_71:


//--------------------- .text._Z18reduceUnrollWarps4PiS_j --------------------------
	.section	.text._Z18reduceUnrollWarps4PiS_j,"ax",@progbits
	.align	128
        .global         _Z18reduceUnrollWarps4PiS_j
        .type           _Z18reduceUnrollWarps4PiS_j,@function
        .size           _Z18reduceUnrollWarps4PiS_j,(.L_x_72 - _Z18reduceUnrollWarps4PiS_j)
        .other          _Z18reduceUnrollWarps4PiS_j,@"STO_CUDA_ENTRY STV_DEFAULT"
_Z18reduceUnrollWarps4PiS_j:
.text._Z18reduceUnrollWarps4PiS_j:
        /* <DEDUP_REMOVED lines=14> */
[----:B------:R-:W-:Y:S01]  /*00e0*/  @!P0 IADD3 R11, PT, PT, R3, R8, RZ ;  /* 0x00000008030b8210 */ /* 0x000fe20007ffe0ff */
        /* <DEDUP_REMOVED lines=8> */
[----:B--2---:R-:W-:-:S05]  /*0170*/  @!P0 IADD3 R15, PT, PT, R10, R9, R6 ;  /* 0x000000090a0f8210 */ /* 0x004fca0007ffe006 */
[----:B----4-:R-:W-:-:S05]  /*0180*/  @!P0 IMAD.IADD R15, R12, 0x1, R15 ;  /* 0x000000010c0f8824 */ /* 0x010fca00078e020f */
[----:B------:R0:W-:Y:S01]  /*0190*/  @!P0 STG.E desc[UR4][R4.64], R15 ;  /* 0x0000000f04008986 */ /* 0x0001e2000c101904 */
[----:B------:R-:W-:Y:S01]  /*01a0*/  BAR.SYNC.DEFER_BLOCKING 0x0 ;  /* 0x0000000000007b1d */ /* 0x000fe20000010000 */
[----:B------:R-:W-:Y:S02]  /*01b0*/  ISETP.GE.U32.AND P0, PT, R3, 0x42, PT ;  /* 0x000000420300780c */ /* 0x000fe40003f06070 */
[----:B---3--:R-:W-:-:S04]  /*01c0*/  LEA R6, P1, R7, R16, 0x2 ;  /* 0x0000001007067211 */ /* 0x008fc800078210ff */
[----:B------:R-:W-:-:S03]  /*01d0*/  LEA.HI.X R7, R7, R17, RZ, 0x2, P1 ;  /* 0x0000001107077211 */ /* 0x000fc600008f14ff */
[----:B------:R-:W-:-:S04]  /*01e0*/  IMAD.WIDE.U32 R8, R2, 0x4, R6 ;  /* 0x0000000402087825 */ /* 0x000fc800078e0006 */
[----:B0-----:R-:W-:Y:S05]  /*01f0*/  @!P0 BRA `(.L_x_36) ;  /* 0x0000000000388947 */ /* 0x001fea0003800000 */
.L_x_39:
[----:B------:R-:W-:Y:S01]  /*0200*/  SHF.R.U32.HI R13, RZ, 0x1, R3 ;  /* 0x00000001ff0d7819 */ /* 0x000fe20000011603 */
[----:B------:R-:W-:Y:S03]  /*0210*/  BSSY.RECONVERGENT B0, `(.L_x_37) ;  /* 0x0000008000007945 */ /* 0x000fe60003800200 */
[----:B------:R-:W-:-:S13]  /*0220*/  ISETP.GE.U32.AND P0, PT, R2, R13, PT ;  /* 0x0000000d0200720c */ /* 0x000fda0003f06070 */
[----:B0-----:R-:W-:Y:S05]  /*0230*/  @P0 BRA `(.L_x_38) ;  /* 0x0000000000140947 */ /* 0x001fea0003800000 */
[----:B------:R-:W-:Y:S01]  /*0240*/  IMAD.WIDE.U32 R4, R13, 0x4, R8 ;  /* 0x000000040d047825 */ /* 0x000fe200078e0008 */
[----:B------:R-:W2:Y:S05]  /*0250*/  LDG.E R11, desc[UR4][R8.64] ;  /* 0x00000004080b7981 */ /* 0x000eaa000c1e1900 */
[----:B------:R-:W2:Y:S02]  /*0260*/  LDG.E R4, desc[UR4][R4.64] ;  /* 0x0000000404047981 */ /* 0x000ea4000c1e1900 */
[----:B--2---:R-:W-:-:S05]  /*0270*/  IADD3 R11, PT, PT, R4, R11, RZ ;  /* 0x0000000b040b7210 */ /* 0x004fca0007ffe0ff */
[----:B------:R0:W-:Y:S02]  /*0280*/  STG.E desc[UR4][R8.64], R11 ;  /* 0x0000000b08007986 */ /* 0x0001e4000c101904 */
.L_x_38:
[----:B------:R-:W-:Y:S05]  /*0290*/  BSYNC.RECONVERGENT B0 ;  /* 0x0000000000007941 */ /* 0x000fea0003800200 */
.L_x_37:
[----:B------:R-:W-:Y:S01]  /*02a0*/  BAR.SYNC.DEFER_BLOCKING 0x0 ;  /* 0x0000000000007b1d */ /* 0x000fe20000010000 */
[----:B------:R-:W-:Y:S01]  /*02b0*/  ISETP.GT.U32.AND P0, PT, R3, 0x83, PT ;  /* 0x000000830300780c */ /* 0x000fe20003f04070 */
[----:B------:R-:W-:-:S12]  /*02c0*/  IMAD.MOV.U32 R3, RZ, RZ, R13 ;  /* 0x000000ffff037224 */ /* 0x000fd800078e000d */
[----:B------:R-:W-:Y:S05]  /*02d0*/  @P0 BRA `(.L_x_39) ;  /* 0xfffffffc00c80947 */ /* 0x000fea000383ffff */
.L_x_36:
[----:B------:R-:W-:-:S13]  /*02e0*/  ISETP.GT.U32.AND P0, PT, R2, 0x1f, PT ;  /* 0x0000001f0200780c */ /* 0x000fda0003f04070 */
[----:B------:R-:W-:Y:S05]  /*02f0*/  @P0 EXIT ;  /* 0x000000000000094d */ /* 0x000fea0003800000 */
        /* <DEDUP_REMOVED lines=9> */
[----:B0-----:R-:W3:Y:S02]  /*0390*/  LDG.E.STRONG.SYS R11, desc[UR4][R8.64] ;  /* 0x00000004080b7981 */ /* 0x001ee4000c1f5900 */
[----:B---3--:R-:W-:-:S05]  /*03a0*/  IADD3 R11, PT, PT, R4, R11, RZ ;  /* 0x0000000b040b7210 */ /* 0x008fca0007ffe0ff */
[----:B------:R0:W-:Y:S04]  /*03b0*/  STG.E.STRONG.SYS desc[UR4][R8.64], R11 ;  /* 0x0000000b08007986 */ /* 0x0001e8000c115904 */
[----:B------:R-:W3:Y:S04]  /*03c0*/  LDG.E.STRONG.SYS R4, desc[UR4][R8.64+0x10] ;  /* 0x0000100408047981 */ /* 0x000ee8000c1f5900 */
[----:B------:R-:W3:Y:S02]  /*03d0*/  LDG.E.STRONG.SYS R13, desc[UR4][R8.64] ;  /* 0x00000004080d7981 */ /* 0x000ee4000c1f5900 */
[----:B---3--:R-:W-:-:S05]  /*03e0*/  IMAD.IADD R13, R4, 0x1, R13 ;  /* 0x00000001040d7824 */ /* 0x008fca00078e020d */
[----:B------:R0:W-:Y:S04]  /*03f0*/  STG.E.STRONG.SYS desc[UR4][R8.64], R13 ;  /* 0x0000000d08007986 */ /* 0x0001e8000c115904 */
[----:B-1----:R-:W3:Y:S04]  /*0400*/  LDG.E.STRONG.SYS R3, desc[UR4][R8.64+0x8] ;  /* 0x0000080408037981 */ /* 0x002ee8000c1f5900 */
[----:B------:R-:W3:Y:S02]  /*0410*/  LDG.E.STRONG.SYS R4, desc[UR4][R8.64] ;  /* 0x0000000408047981 */ /* 0x000ee4000c1f5900 */
[----:B---3--:R-:W-:-:S05]  /*0420*/  IADD3 R3, PT, PT, R3, R4, RZ ;  /* 0x0000000403037210 */ /* 0x008fca0007ffe0ff */
[----:B------:R0:W-:Y:S04]  /*0430*/  STG.E.STRONG.SYS desc[UR4][R8.64], R3 ;  /* 0x0000000308007986 */ /* 0x0001e8000c115904 */
[----:B------:R-:W3:Y:S04]  /*0440*/  LDG.E.STRONG.SYS R4, desc[UR4][R8.64+0x4] ;  /* 0x0000040408047981 */ /* 0x000ee8000c1f5900 */
[----:B--2---:R-:W3:Y:S01]  /*0450*/  LDG.E.STRONG.SYS R5, desc[UR4][R8.64] ;  /* 0x0000000408057981 */ /* 0x004ee2000c1f5900 */
[----:B------:R-:W-:Y:S02]  /*0460*/  ISETP.NE.AND P0, PT, R2, RZ, PT ;  /* 0x000000ff0200720c */ /* 0x000fe40003f05270 */
[----:B---3--:R-:W-:-:S05]  /*0470*/  IADD3 R5, PT, PT, R4, R5, RZ ;  /* 0x0000000504057210 */ /* 0x008fca0007ffe0ff */
[----:B------:R0:W-:Y:S06]  /*0480*/  STG.E.STRONG.SYS desc[UR4][R8.64], R5 ;  /* 0x0000000508007986 */ /* 0x0001ec000c115904 */
[----:B------:R-:W-:Y:S05]  /*0490*/  @P0 EXIT ;  /* 0x000000000000094d */ /* 0x000fea0003800000 */
[----:B------:R-:W2:Y:S01]  /*04a0*/  LDG.E R7, desc[UR4][R6.64] ;  /* 0x0000000406077981 */ /* 0x000ea2000c1e1900 */
[----:B0-----:R-:W0:Y:S02]  /*04b0*/  LDC.64 R2, c[0x0][0x388] ;  /* 0x0000e200ff027b82 */ /* 0x001e240000000a00 */
[----:B0-----:R-:W-:-:S05]  /*04c0*/  IMAD.WIDE.U32 R2, R0, 0x4, R2 ;  /* 0x0000000400027825 */ /* 0x001fca00078e0002 */
[----:B--2---:R-:W-:Y:S01]  /*04d0*/  STG.E desc[UR4][R2.64], R7 ;  /* 0x0000000702007986 */ /* 0x004fe2000c101904 */
[----:B------:R-:W-:Y:S05]  /*04e0*/  EXIT ;  /* 0x000000000000794d */ /* 0x000fea0003800000 */
.L_x_40:
        /* <DEDUP_REMOVED lines=9> */
.L_x_72:


//--------------------- .text._Z16reduceUnrolling4PiS_j --------------------------
	.section	.text._Z16reduceUnrolling4PiS_j,"ax",@progbits
	.align	128
        .global         _Z16reduceUnrolling4PiS_j
        .type           _Z16reduceUnrolling4PiS_j,@function
        .size           _Z16reduceUnrolling4PiS_j,(.L_x_73 - _Z16reduceUnrolling4PiS_j)
        .other          _Z16reduceUnrolling4PiS_j,@"STO_CUDA_ENTRY STV_DEFAULT"
_Z16reduceUnrolling4PiS_j:
.text._Z16reduceUnrolling4PiS_j:
        /* <DEDUP_REMOVED lines=29> */
[----:B------:R-:W-:-:S07]  /*01d0*/  LEA.HI.X R13, R13, R17, RZ, 0x2, P1 ;  /* 0x000000110d0d7211 */ /* 0x000fce00008f14ff */
[----:B0-----:R-:W-:Y:S05]  /*01e0*/  @!P0 BRA `(.L_x_41) ;  /* 0x00000000003c8947 */ /* 0x001fea0003800000 */
[----:B------:R-:W-:-:S07]  /*01f0*/  IMAD.WIDE.U32 R4, R2, 0x4, R12 ;  /* 0x0000000402047825 */ /* 0x000fce00078e000c */
.L_x_44:
        /* <DEDUP_REMOVED lines=9> */
.L_x_43:
[----:B------:R-:W-:Y:S05]  /*0290*/  BSYNC.RECONVERGENT B0 ;  /* 0x0000000000007941 */ /* 0x000fea0003800200 */
.L_x_42:
[----:B------:R-:W-:Y:S01]  /*02a0*/  BAR.SYNC.DEFER_BLOCKING 0x0 ;  /* 0x0000000000007b1d */ /* 0x000fe20000010000 */
[----:B------:R-:W-:Y:S01]  /*02b0*/  ISETP.GT.U32.AND P0, PT, R3, 0x3, PT ;  /* 0x000000030300780c */ /* 0x000fe20003f04070 */
[----:B------:R-:W-:-:S12]  /*02c0*/  IMAD.MOV.U32 R3, RZ, RZ, R11 ;  /* 0x000000ffff037224 */ /* 0x000fd800078e000b */
[----:B------:R-:W-:Y:S05]  /*02d0*/  @P0 BRA `(.L_x_44) ;  /* 0xfffffffc00c80947 */ /* 0x000fea000383ffff */
.L_x_41:
[----:B------:R-:W-:-:S13]  /*02e0*/  ISETP.NE.AND P0, PT, R2, RZ, PT ;  /* 0x000000ff0200720c */ /* 0x000fda0003f05270 */
[----:B------:R-:W-:Y:S05]  /*02f0*/  @P0 EXIT ;  /* 0x000000000000094d */ /* 0x000fea0003800000 */
[----:B------:R-:W2:Y:S01]  /*0300*/  LDG.E R13, desc[UR4][R12.64] ;  /* 0x000000040c0d7981 */ /* 0x000ea2000c1e1900 */
[----:B------:R-:W1:Y:S02]  /*0310*/  LDC.64 R2, c[0x0][0x388] ;  /* 0x0000e200ff027b82 */ /* 0x000e640000000a00 */
[----:B-1----:R-:W-:-:S05]  /*0320*/  IMAD.WIDE.U32 R2, R0, 0x4, R2 ;  /* 0x0000000400027825 */ /* 0x002fca00078e0002 */
[----:B--2---:R-:W-:Y:S01]  /*0330*/  STG.E desc[UR4][R2.64], R13 ;  /* 0x0000000d02007986 */ /* 0x004fe2000c101904 */
[----:B------:R-:W-:Y:S05]  /*0340*/  EXIT ;  /* 0x000000000000794d */ /* 0x000fea0003800000 */
.L_x_45:
        /* <DEDUP_REMOVED lines=11> */
.L_x_73:


//--------------------- .text._Z16reduceUnrolling2PiS_j --------------------------
	.section	.text._Z16reduceUnrolling2PiS_j,"ax",@progbits
	.align	128
        .global         _Z16reduceUnrolling2PiS_j
        .type           _Z16reduceUnrolling2PiS_j,@function
        .size           _Z16reduceUnrolling2PiS_j,(.L_x_74 - _Z16reduceUnrolling2PiS_j)
        .other          _Z16reduceUnrolling2PiS_j,@"STO_CUDA_ENTRY STV_DEFAULT"
_Z16reduceUnrolling2PiS_j:
.text._Z16reduceUnrolling2PiS_j:
[----:B------:R-:W-:Y:S01]  /*0000*/  LDC R1, c[0x0][0x37c] ;  /* 0x0000df00ff017b82 */ /* 0x000fe20000000800 */
[----:B------:R-:W0:Y:S01]  /*0010*/  S2R R0, SR_CTAID.X ;  /* 0x0000000000007919 */ /* 0x000e220000002500 */
[----:B------:R-:W0:Y:S06]  /*0020*/  LDCU UR6, c[0x0][0x360] ;  /* 0x00006c00ff0677ac */ /* 0x000e2c0008000800 */
[----:B------:R-:W1:Y:S01]  /*0030*/  LDC.64 R12, c[0x0][0x380] ;  /* 0x0000e000ff0c7b82 */ /* 0x000e620000000a00 */
[----:B------:R-:W2:Y:S01]  /*0040*/  S2R R10, SR_TID.X ;  /* 0x00000000000a7919 */ /* 0x000ea20000002100 */
[----:B------:R-:W3:Y:S01]  /*0050*/  LDCU UR4, c[0x0][0x390] ;  /* 0x00007200ff0477ac */ /* 0x000ee20008000800 */
[----:B0-----:R-:W-:-:S04]  /*0060*/  IMAD R2, R0, UR6, RZ ;  /* 0x0000000600027c24 */ /* 0x001fc8000f8e02ff */
[----:B------:R-:W-:-:S05]  /*0070*/  IMAD.SHL.U32 R7, R2, 0x2, RZ ;  /* 0x0000000202077824 */ /* 0x000fca00078e00ff */
[----:B--2---:R-:W-:-:S05]  /*0080*/  IADD3 R9, PT, PT, R7, R10, RZ ;  /* 0x0000000a07097210 */ /* 0x004fca0007ffe0ff */
[----:B------:R-:W-:-:S05]  /*0090*/  VIADD R3, R9, UR6 ;  /* 0x0000000609037c36 */ /* 0x000fca0008000000 */
[----:B---3--:R-:W-:Y:S01]  /*00a0*/  ISETP.GE.U32.AND P0, PT, R3, UR4, PT ;  /* 0x0000000403007c0c */ /* 0x008fe2000bf06070 */
[----:B------:R-:W0:-:S12]  /*00b0*/  LDCU.64 UR4, c[0x0][0x358] ;  /* 0x00006b00ff0477ac */ /* 0x000e180008000a00 */
[----:B------:R-:W2:Y:S02]  /*00c0*/  @!P0 LDC.64 R4, c[0x0][0x380] ;  /* 0x0000e000ff048b82 */ /* 0x000ea40000000a00 */
[----:B--2---:R-:W-:-:S04]  /*00d0*/  @!P0 IMAD.WIDE.U32 R2, R3, 0x4, R4 ;  /* 0x0000000403028825 */ /* 0x004fc800078e0004 */
[----:B------:R-:W-:Y:S02]  /*00e0*/  @!P0 IMAD.WIDE.U32 R4, R9, 0x4, R4 ;  /* 0x0000000409048825 */ /* 0x000fe400078e0004 */
[----:B0-----:R-:W2:Y:S04]  /*00f0*/  @!P0 LDG.E R2, desc[UR4][R2.64] ;  /* 0x0000000402028981 */ /* 0x001ea8000c1e1900 */
[----:B------:R-:W2:Y:S01]  /*0100*/  @!P0 LDG.E R9, desc[UR4][R4.64] ;  /* 0x0000000404098981 */ /* 0x000ea2000c1e1900 */
[----:B------:R-:W-:Y:S01]  /*0110*/  IMAD.U32 R8, RZ, RZ, UR6 ;  /* 0x00000006ff087e24 */ /* 0x000fe2000f8e00ff */
[----:B-1----:R-:W-:-:S04]  /*0120*/  LEA R6, P1, R7, R12, 0x2 ;  /* 0x0000000c07067211 */ /* 0x002fc800078210ff */
[----:B------:R-:W-:Y:S02]  /*0130*/  LEA.HI.X R7, R7, R13, RZ, 0x2, P1 ;  /* 0x0000000d07077211 */ /* 0x000fe400008f14ff */
[----:B--2---:R-:W-:-:S05]  /*0140*/  @!P0 IADD3 R9, PT, PT, R2, R9, RZ ;  /* 0x0000000902098210 */ /* 0x004fca0007ffe0ff */
[----:B------:R0:W-:Y:S01]  /*0150*/  @!P0 STG.E desc[UR4][R4.64], R9 ;  /* 0x0000000904008986 */ /* 0x0001e2000c101904 */
[----:B------:R-:W-:Y:S01]  /*0160*/  BAR.SYNC.DEFER_BLOCKING 0x0 ;  /* 0x0000000000007b1d */ /* 0x000fe20000010000 */
[----:B------:R-:W-:-:S13]  /*0170*/  ISETP.GE.U32.AND P0, PT, R8, 0x2, PT ;  /* 0x000000020800780c */ /* 0x000fda0003f06070 */
[----:B0-----:R-:W-:Y:S05]  /*0180*/  @!P0 BRA `(.L_x_46) ;  /* 0x00000000003c8947 */ /* 0x001fea0003800000 */
[----:B------:R-:W-:-:S07]  /*0190*/  IMAD.WIDE.U32 R2, R10, 0x4, R6 ;  /* 0x000000040a027825 */ /* 0x000fce00078e0006 */
.L_x_49:
        /* <DEDUP_REMOVED lines=9> */
.L_x_48:
[----:B------:R-:W-:Y:S05]  /*0230*/  BSYNC.RECONVERGENT B0 ;  /* 0x0000000000007941 */ /* 0x000fea0003800200 */
.L_x_47:
[----:B------:R-:W-:Y:S01]  /*0240*/  BAR.SYNC.DEFER_BLOCKING 0x0 ;  /* 0x0000000000007b1d */ /* 0x000fe20000010000 */
[----:B------:R-:W-:Y:S01]  /*0250*/  ISETP.GT.U32.AND P0, PT, R8, 0x3, PT ;  /* 0x000000030800780c */ /* 0x000fe20003f04070 */
[----:B------:R-:W-:-:S12]  /*0260*/  IMAD.MOV.U32 R8, RZ, RZ, R11 ;  /* 0x000000ffff087224 */ /* 0x000fd800078e000b */
[----:B------:R-:W-:Y:S05]  /*0270*/  @P0 BRA `(.L_x_49) ;  /* 0xfffffffc00c80947 */ /* 0x000fea000383ffff */
.L_x_46:
[----:B------:R-:W-:-:S13]  /*0280*/  ISETP.NE.AND P0, PT, R10, RZ, PT ;  /* 0x000000ff0a00720c */ /* 0x000fda0003f05270 */
[----:B------:R-:W-:Y:S05]  /*0290*/  @P0 EXIT ;  /* 0x000000000000094d */ /* 0x000fea0003800000 */
[----:B------:R-:W2:Y:S01]  /*02a0*/  LDG.E R7, desc[UR4][R6.64] ;  /* 0x0000000406077981 */ /* 0x000ea2000c1e1900 */
[----:B0-----:R-:W0:Y:S02]  /*02b0*/  LDC.64 R2, c[0x0][0x388] ;  /* 0x0000e200ff027b82 */ /* 0x001e240000000a00 */
[----:B0-----:R-:W-:-:S05]  /*02c0*/  IMAD.WIDE.U32 R2, R0, 0x4, R2 ;  /* 0x0000000400027825 */ /* 0x001fca00078e0002 */
[----:B--2---:R-:W-:Y:S01]  /*02d0*/  STG.E desc[UR4][R2.64], R7 ;  /* 0x0000000702007986 */ /* 0x004fe2000c101904 */
[----:B------:R-:W-:Y:S05]  /*02e0*/  EXIT ;  /* 0x000000000000794d */ /* 0x000fea0003800000 */
.L_x_50:
        /* <DEDUP_REMOVED lines=9> */
.L_x_74:


//--------------------- .text._Z17reduceInterleavedPiS_j --------------------------
	.section	.text._Z17reduceInterleavedPiS_j,"ax",@progbits
	.align	128
        .global         _Z17reduceInterleavedPiS_j
        .type           _Z17reduceInterleavedPiS_j,@function
        .size           _Z17reduceInterleavedPiS_j,(.L_x_75 - _Z17reduceInterleavedPiS_j)
        .other          _Z17reduceInterleavedPiS_j,@"STO_CUDA_ENTRY STV_DEFAULT"
_Z17reduceInterleavedPiS_j:
.text._Z17reduceInterleavedPiS_j:
[----:B------:R-:W-:Y:S01]  /*0000*/  LDC R1, c[0x0][0x37c] ;  /* 0x0000df00ff017b82 */ /* 0x000fe20000000800 */
[----:B------:R-:W0:Y:S01]  /*0010*/  S2R R11, SR_CTAID.X ;  /* 0x00000000000b7919 */ /* 0x000e220000002500 */
[----:B------:R-:W0:Y:S06]  /*0020*/  LDCU UR4, c[0x0][0x360] ;  /* 0x00006c00ff0477ac */ /* 0x000e2c0008000800 */
[----:B------:R-:W1:Y:S01]  /*0030*/  LDC.64 R2, c[0x0][0x380] ;  /* 0x0000e000ff027b82 */ /* 0x000e620000000a00 */
[----:B------:R-:W2:Y:S01]  /*0040*/  S2R R8, SR_TID.X ;  /* 0x0000000000087919 */ /* 0x000ea20000002100 */
[----:B------:R-:W3:Y:S01]  /*0050*/  LDCU UR5, c[0x0][0x390] ;  /* 0x00007200ff0577ac */ /* 0x000ee20008000800 */
[----:B0-----:R-:W-:-:S04]  /*0060*/  IMAD R5, R11, UR4, RZ ;  /* 0x000000040b057c24 */ /* 0x001fc8000f8e02ff */
[----:B--2---:R-:W-:-:S05]  /*0070*/  IMAD.IADD R0, R5, 0x1, R8 ;  /* 0x0000000105007824 */ /* 0x004fca00078e0208 */
[----:B---3--:R-:W-:Y:S01]  /*0080*/  ISETP.GE.U32.AND P0, PT, R0, UR5, PT ;  /* 0x0000000500007c0c */ /* 0x008fe2000bf06070 */
[----:B------:R-:W-:-:S12]  /*0090*/  IMAD.U32 R0, RZ, RZ, UR4 ;  /* 0x00000004ff007e24 */ /* 0x000fd8000f8e00ff */
[----:B-1----:R-:W-:Y:S05]  /*00a0*/  @P0 EXIT ;  /* 0x000000000000094d */ /* 0x002fea0003800000 */
[----:B------:R-:W-:Y:S01]  /*00b0*/  ISETP.GE.U32.AND P0, PT, R0, 0x2, PT ;  /* 0x000000020000780c */ /* 0x000fe20003f06070 */
[----:B------:R-:W0:Y:S01]  /*00c0*/  LDCU.64 UR4, c[0x0][0x358] ;  /* 0x00006b00ff0477ac */ /* 0x000e220008000a00 */
[----:B------:R-:W-:-:S11]  /*00d0*/  IMAD.WIDE.U32 R2, R5, 0x4, R2 ;  /* 0x0000000405027825 */ /* 0x000fd600078e0002 */
[----:B------:R-:W-:Y:S05]  /*00e0*/  @!P0 BRA `(.L_x_51) ;  /* 0x00000000003c8947 */ /* 0x000fea0003800000 */
[----:B------:R-:W-:-:S07]  /*00f0*/  IMAD.WIDE.U32 R4, R8, 0x4, R2 ;  /* 0x0000000408047825 */ /* 0x000fce00078e0002 */
.L_x_54:
[----:B------:R-:W-:Y:S01]  /*0100*/  SHF.R.U32.HI R13, RZ, 0x1, R0 ;  /* 0x00000001ff0d7819 */ /* 0x000fe20000011600 */
[----:B------:R-:W-:Y:S03]  /*0110*/  BSSY.RECONVERGENT B0, `(.L_x_52) ;  /* 0x0000008000007945 */ /* 0x000fe60003800200 */
[----:B------:R-:W-:-:S13]  /*0120*/  ISETP.GE.U32.AND P0, PT, R8, R13, PT ;  /* 0x0000000d0800720c */ /* 0x000fda0003f06070 */
[----:B-1----:R-:W-:Y:S05]  /*0130*/  @P0 BRA `(.L_x_53) ;  /* 0x0000000000140947 */ /* 0x002fea0003800000 */
[----:B------:R-:W-:Y:S01]  /*0140*/  IMAD.WIDE.U32 R6, R13, 0x4, R4 ;  /* 0x000000040d067825 */ /* 0x000fe200078e0004 */
[----:B0-----:R-:W2:Y:S05]  /*0150*/  LDG.E R9, desc[UR4][R4.64] ;  /* 0x0000000404097981 */ /* 0x001eaa000c1e1900 */
[----:B------:R-:W2:Y:S02]  /*0160*/  LDG.E R6, desc[UR4][R6.64] ;  /* 0x0000000406067981 */ /* 0x000ea4000c1e1900 */
[----:B--2---:R-:W-:-:S05]  /*0170*/  IADD3 R9, PT, PT, R6, R9, RZ ;  /* 0x0000000906097210 */ /* 0x004fca0007ffe0ff */
[----:B------:R1:W-:Y:S02]  /*0180*/  STG.E desc[UR4][R4.64], R9 ;  /* 0x0000000904007986 */ /* 0x0003e4000c101904 */
.L_x_53:
[----:B0-----:R-:W-:Y:S05]  /*0190*/  BSYNC.RECONVERGENT B0 ;  /* 0x0000000000007941 */ /* 0x001fea0003800200 */
.L_x_52:
[----:B------:R-:W-:Y:S01]  /*01a0*/  BAR.SYNC.DEFER_BLOCKING 0x0 ;  /* 0x0000000000007b1d */ /* 0x000fe20000010000 */
[----:B------:R-:W-:Y:S02]  /*01b0*/  ISETP.GT.U32.AND P0, PT, R0, 0x3, PT ;  /* 0x000000030000780c */ /* 0x000fe40003f04070 */
[----:B------:R-:W-:-:S11]  /*01c0*/  MOV R0, R13 ;  /* 0x0000000d00007202 */ /* 0x000fd60000000f00 */
[----:B------:R-:W-:Y:S05]  /*01d0*/  @P0 BRA `(.L_x_54) ;  /* 0xfffffffc00c80947 */ /* 0x000fea000383ffff */
.L_x_51:
[----:B------:R-:W-:-:S13]  /*01e0*/  ISETP.NE.AND P0, PT, R8, RZ, PT ;  /* 0x000000ff0800720c */ /* 0x000fda0003f05270 */
[----:B0-----:R-:W-:Y:S05]  /*01f0*/  @P0 EXIT ;  /* 0x000000000000094d */ /* 0x001fea0003800000 */
[----:B------:R-:W2:Y:S01]  /*0200*/  LDG.E R3, desc[UR4][R2.64] ;  /* 0x0000000402037981 */ /* 0x000ea2000c1e1900 */
[----:B-1----:R-:W0:Y:S02]  /*0210*/  LDC.64 R4, c[0x0][0x388] ;  /* 0x0000e200ff047b82 */ /* 0x002e240000000a00 */
[----:B0-----:R-:W-:-:S05]  /*0220*/  IMAD.WIDE.U32 R4, R11, 0x4, R4 ;  /* 0x000000040b047825 */ /* 0x001fca00078e0004 */
[----:B--2---:R-:W-:Y:S01]  /*0230*/  STG.E desc[UR4][R4.64], R3 ;  /* 0x0000000304007986 */ /* 0x004fe2000c101904 */
[----:B------:R-:W-:Y:S05]  /*0240*/  EXIT ;  /* 0x000000000000794d */ /* 0x000fea0003800000 */
.L_x_55:
        /* <DEDUP_REMOVED lines=11> */
.L_x_75:


//--------------------- .text._Z20reduceNeighboredLessPiS_j --------------------------
	.section	.text._Z20reduceNeighboredLessPiS_j,"ax",@progbits
	.align	128
        .global         _Z20reduceNeighboredLessPiS_j
        .type           _Z20reduceNeighboredLessPiS_j,@function
        .size           _Z20reduceNeighboredLessPiS_j,(.L_x_76 - _Z20reduceNeighboredLessPiS_j)
        .other          _Z20reduceNeighboredLessPiS_j,@"STO_CUDA_ENTRY STV_DEFAULT"
_Z20reduceNeighboredLessPiS_j:
.text._Z20reduceNeighboredLessPiS_j:
[----:B------:R-:W-:Y:S01]  /*0000*/  LDC R1, c[0x0][0x37c] ;  /* 0x0000df00ff017b82 */ /* 0x000fe20000000800 */
[----:B------:R-:W0:Y:S01]  /*0010*/  S2R R11, SR_CTAID.X ;  /* 0x00000000000b7919 */ /* 0x000e220000002500 */
[----:B------:R-:W0:Y:S01]  /*0020*/  LDCU UR6, c[0x0][0x360] ;  /* 0x00006c00ff0677ac */ /* 0x000e220008000800 */
[----:B------:R-:W1:Y:S01]  /*0030*/  S2R R0, SR_TID.X ;  /* 0x0000000000007919 */ /* 0x000e620000002100 */
[----:B------:R-:W2:Y:S01]  /*0040*/  LDCU UR4, c[0x0][0x390] ;  /* 0x00007200ff0477ac */ /* 0x000ea20008000800 */
[----:B0-----:R-:W-:-:S05]  /*0050*/  IMAD R5, R11, UR6, RZ ;  /* 0x000000060b057c24 */ /* 0x001fca000f8e02ff */
[----:B-1----:R-:W-:-:S04]  /*0060*/  IADD3 R2, PT, PT, R5, R0, RZ ;  /* 0x0000000005027210 */ /* 0x002fc80007ffe0ff */
[----:B--2---:R-:W-:Y:S02]  /*0070*/  ISETP.GE.U32.AND P0, PT, R2, UR4, PT ;  /* 0x0000000402007c0c */ /* 0x004fe4000bf06070 */
[----:B------:R-:W0:Y:S11]  /*0080*/  LDC.64 R2, c[0x0][0x380] ;  /* 0x0000e000ff027b82 */ /* 0x000e360000000a00 */
[----:B------:R-:W-:Y:S05]  /*0090*/  @P0 EXIT ;  /* 0x000000000000094d */ /* 0x000fea0003800000 */
[----:B------:R-:W-:Y:S01]  /*00a0*/  UISETP.GE.U32.AND UP0, UPT, UR6, 0x2, UPT ;  /* 0x000000020600788c */ /* 0x000fe2000bf06070 */
[----:B0-----:R-:W-:Y:S01]  /*00b0*/  IMAD.WIDE.U32 R2, R5, 0x4, R2 ;  /* 0x0000000405027825 */ /* 0x001fe200078e0002 */
[----:B------:R-:W0:Y:S07]  /*00c0*/  LDCU.64 UR8, c[0x0][0x358] ;  /* 0x00006b00ff0877ac */ /* 0x000e2e0008000a00 */
[----:B------:R-:W-:Y:S05]  /*00d0*/  BRA.U !UP0, `(.L_x_56) ;  /* 0x0000000108487547 */ /* 0x000fea000b800000 */
[----:B------:R-:W-:-:S05]  /*00e0*/  UMOV UR4, 0x1 ;  /* 0x0000000100047882 */ /* 0x000fca0000000000 */
.L_x_59:
[----:B------:R-:W-:Y:S01]  /*00f0*/  USHF.L.U32 UR5, UR4, 0x1, URZ ;  /* 0x0000000104057899 */ /* 0x000fe200080006ff */
[----:B------:R-:W-:Y:S05]  /*0100*/  BSSY.RECONVERGENT B0, `(.L_x_57) ;  /* 0x000000b000007945 */ /* 0x000fea0003800200 */
[----:B-1----:R-:W-:-:S05]  /*0110*/  IMAD R7, R0, UR5, RZ ;  /* 0x0000000500077c24 */ /* 0x002fca000f8e02ff */
[----:B------:R-:W-:-:S13]  /*0120*/  ISETP.GE.U32.AND P0, PT, R7, UR6, PT ;  /* 0x0000000607007c0c */ /* 0x000fda000bf06070 */
[----:B------:R-:W-:Y:S05]  /*0130*/  @P0 BRA `(.L_x_58) ;  /* 0x00000000001c0947 */ /* 0x000fea0003800000 */
[C---:B------:R-:W-:Y:S01]  /*0140*/  IADD3 R5, PT, PT, R7.reuse, UR4, RZ ;  /* 0x0000000407057c10 */ /* 0x040fe2000fffe0ff */
[----:B------:R-:W-:-:S04]  /*0150*/  IMAD.WIDE.U32 R6, R7, 0x4, R2 ;  /* 0x0000000407067825 */ /* 0x000fc800078e0002 */
[----:B------:R-:W-:Y:S01]  /*0160*/  IMAD.WIDE.U32 R4, R5, 0x4, R2 ;  /* 0x0000000405047825 */ /* 0x000fe200078e0002 */
[----:B0-----:R-:W2:Y:S05]  /*0170*/  LDG.E R9, desc[UR8][R6.64] ;  /* 0x0000000806097981 */ /* 0x001eaa000c1e1900 */
[----:B------:R-:W2:Y:S02]  /*0180*/  LDG.E R4, desc[UR8][R4.64] ;  /* 0x0000000804047981 */ /* 0x000ea4000c1e1900 */
[----:B--2---:R-:W-:-:S05]  /*0190*/  IADD3 R9, PT, PT, R4, R9, RZ ;  /* 0x0000000904097210 */ /* 0x004fca0007ffe0ff */
[----:B------:R1:W-:Y:S02]  /*01a0*/  STG.E desc[UR8][R6.64], R9 ;  /* 0x0000000906007986 */ /* 0x0003e4000c101908 */
.L_x_58:
[----:B0-----:R-:W-:Y:S05]  /*01b0*/  BSYNC.RECONVERGENT B0 ;  /* 0x0000000000007941 */ /* 0x001fea0003800200 */
.L_x_57:
[----:B------:R-:W-:Y:S01]  /*01c0*/  BAR.SYNC.DEFER_BLOCKING 0x0 ;  /* 0x0000000000007b1d */ /* 0x000fe20000010000 */
[----:B------:R-:W-:-:S05]  /*01d0*/  UISETP.GE.U32.AND UP0, UPT, UR5, UR6, UPT ;  /* 0x000000060500728c */ /* 0x000fca000bf06070 */
[----:B------:R-:W-:-:S04]  /*01e0*/  UMOV UR4, UR5 ;  /* 0x0000000500047c82 */ /* 0x000fc80008000000 */
[----:B------:R-:W-:Y:S05]  /*01f0*/  BRA.U !UP0, `(.L_x_59) ;  /* 0xfffffffd08bc7547 */ /* 0x000fea000b83ffff */
.L_x_56:
[----:B------:R-:W-:-:S13]  /*0200*/  ISETP.NE.AND P0, PT, R0, RZ, PT ;  /* 0x000000ff0000720c */ /* 0x000fda0003f05270 */
[----:B0-----:R-:W-:Y:S05]  /*0210*/  @P0 EXIT ;  /* 0x000000000000094d */ /* 0x001fea0003800000 */
[----:B------:R-:W2:Y:S01]  /*0220*/  LDG.E R3, desc[UR8][R2.64] ;  /* 0x0000000802037981 */ /* 0x000ea2000c1e1900 */
[----:B------:R-:W0:Y:S02]  /*0230*/  LDC.64 R4, c[0x0][0x388] ;  /* 0x0000e200ff047b82 */ /* 0x000e240000000a00 */
[----:B0-----:R-:W-:-:S05]  /*0240*/  IMAD.WIDE.U32 R4, R11, 0x4, R4 ;  /* 0x000000040b047825 */ /* 0x001fca00078e0004 */
[----:B--2---:R-:W-:Y:S01]  /*0250*/  STG.E desc[UR8][R4.64], R3 ;  /* 0x0000000304007986 */ /* 0x004fe2000c101908 */
[----:B------:R-:W-:Y:S05]  /*0260*/  EXIT ;  /* 0x000000000000794d */ /* 0x000fea0003800000 */
.L_x_60:
        /* <DEDUP_REMOVED lines=9> */
.L_x_76:


//--------------------- .text._Z16reduceNeighboredPiS_j --------------------------
	.section	.text._Z16reduceNeighboredPiS_j,"ax",@progbits
	.align	128
        .global         _Z16reduceNeighboredPiS_j
        .type           _Z16reduceNeighboredPiS_j,@function
        .size           _Z16reduceNeighboredPiS_j,(.L_x_77 - _Z16reduceNeighboredPiS_j)
        .other          _Z16reduceNeighboredPiS_j,@"STO_CUDA_ENTRY STV_DEFAULT"
_Z16reduceNeighboredPiS_j:
.text._Z16reduceNeighboredPiS_j:
[----:B------:R-:W-:Y:S01]  /*0000*/  LDC R1, c[0x0][0x37c] ;  /* 0x0000df00ff017b82 */ /* 0x000fe20000000800 */
[----:B------:R-:W0:Y:S01]  /*0010*/  S2R R13, SR_CTAID.X ;  /* 0x00000000000d7919 */ /* 0x000e220000002500 */
[----:B------:R-:W0:Y:S06]  /*0020*/  LDCU UR4, c[0x0][0x360] ;  /* 0x00006c00ff0477ac */ /* 0x000e2c0008000800 */
[----:B------:R-:W1:Y:S01]  /*0030*/  LDC.64 R2, c[0x0][0x380] ;  /* 0x0000e000ff027b82 */ /* 0x000e620000000a00 */
[----:B------:R-:W2:Y:S01]  /*0040*/  S2R R11, SR_TID.X ;  /* 0x00000000000b7919 */ /* 0x000ea20000002100 */
[----:B------:R-:W3:Y:S01]  /*0050*/  LDCU UR5, c[0x0][0x390] ;  /* 0x00007200ff0577ac */ /* 0x000ee20008000800 */
[----:B0-----:R-:W-:-:S05]  /*0060*/  IMAD R5, R13, UR4, RZ ;  /* 0x000000040d057c24 */ /* 0x001fca000f8e02ff */
[----:B--2---:R-:W-:-:S04]  /*0070*/  IADD3 R0, PT, PT, R5, R11, RZ ;  /* 0x0000000b05007210 */ /* 0x004fc80007ffe0ff */
[----:B---3--:R-:W-:-:S13]  /*0080*/  ISETP.GE.U32.AND P0, PT, R0, UR5, PT ;  /* 0x0000000500007c0c */ /* 0x008fda000bf06070 */
[----:B-1----:R-:W-:Y:S05]  /*0090*/  @P0 EXIT ;  /* 0x000000000000094d */ /* 0x002fea0003800000 */
[----:B------:R-:W-:Y:S01]  /*00a0*/  UISETP.GE.U32.AND UP0, UPT, UR4, 0x2, UPT ;  /* 0x000000020400788c */ /* 0x000fe2000bf06070 */
[----:B------:R-:W-:Y:S01]  /*00b0*/  IMAD.WIDE.U32 R2, R5, 0x4, R2 ;  /* 0x0000000405027825 */ /* 0x000fe200078e0002 */
[----:B------:R-:W0:Y:S07]  /*00c0*/  LDCU.64 UR6, c[0x0][0x358] ;  /* 0x00006b00ff0677ac */ /* 0x000e2e0008000a00 */
[----:B------:R-:W-:Y:S05]  /*00d0*/  BRA.U !UP0, `(.L_x_61) ;  /* 0x0000000108447547 */ /* 0x000fea000b800000 */
[----:B------:R-:W-:Y:S02]  /*00e0*/  HFMA2 R7, -RZ, RZ, 0, 5.9604644775390625e-08 ;  /* 0x00000001ff077431 */ /* 0x000fe400000001ff */
[----:B------:R-:W-:-:S07]  /*00f0*/  IMAD.WIDE.U32 R4, R11, 0x4, R2 ;  /* 0x000000040b047825 */ /* 0x000fce00078e0002 */
.L_x_64:
[----:B------:R-:W-:Y:S01]  /*0100*/  SHF.L.U32 R8, R7, 0x1, RZ ;  /* 0x0000000107087819 */ /* 0x000fe200000006ff */
[----:B------:R-:W-:Y:S04]  /*0110*/  BSSY.RECONVERGENT B0, `(.L_x_62) ;  /* 0x0000009000007945 */ /* 0x000fe80003800200 */
[----:B------:R-:W-:-:S05]  /*0120*/  VIADD R0, R8, 0xffffffff ;  /* 0xffffffff08007836 */ /* 0x000fca0000000000 */
[----:B------:R-:W-:-:S13]  /*0130*/  LOP3.LUT P0, RZ, R0, R11, RZ, 0xc0, !PT ;  /* 0x0000000b00ff7212 */ /* 0x000fda000780c0ff */
[----:B-1----:R-:W-:Y:S05]  /*0140*/  @P0 BRA `(.L_x_63) ;  /* 0x0000000000140947 */ /* 0x002fea0003800000 */
[----:B------:R-:W-:Y:S01]  /*0150*/  IMAD.WIDE R6, R7, 0x4, R4 ;  /* 0x0000000407067825 */ /* 0x000fe200078e0204 */
[----:B0-----:R-:W2:Y:S05]  /*0160*/  LDG.E R9, desc[UR6][R4.64] ;  /* 0x0000000604097981 */ /* 0x001eaa000c1e1900 */
[----:B------:R-:W2:Y:S02]  /*0170*/  LDG.E R6, desc[UR6][R6.64] ;  /* 0x0000000606067981 */ /* 0x000ea4000c1e1900 */
[----:B--2---:R-:W-:-:S05]  /*0180*/  IADD3 R9, PT, PT, R6, R9, RZ ;  /* 0x0000000906097210 */ /* 0x004fca0007ffe0ff */
[----:B------:R1:W-:Y:S02]  /*0190*/  STG.E desc[UR6][R4.64], R9 ;  /* 0x0000000904007986 */ /* 0x0003e4000c101906 */
.L_x_63:
[----:B0-----:R-:W-:Y:S05]  /*01a0*/  BSYNC.RECONVERGENT B0 ;  /* 0x0000000000007941 */ /* 0x001fea0003800200 */
.L_x_62:
[----:B------:R-:W-:Y:S01]  /*01b0*/  BAR.SYNC.DEFER_BLOCKING 0x0 ;  /* 0x0000000000007b1d */ /* 0x000fe20000010000 */
[----:B------:R-:W-:Y:S01]  /*01c0*/  ISETP.GE.U32.AND P0, PT, R8, UR4, PT ;  /* 0x0000000408007c0c */ /* 0x000fe2000bf06070 */
[----:B------:R-:W-:-:S12]  /*01d0*/  IMAD.MOV.U32 R7, RZ, RZ, R8 ;  /* 0x000000ffff077224 */ /* 0x000fd800078e0008 */
[----:B------:R-:W-:Y:S05]  /*01e0*/  @!P0 BRA `(.L_x_64) ;  /* 0xfffffffc00c48947 */ /* 0x000fea000383ffff */
.L_x_61:
[----:B------:R-:W-:-:S13]  /*01f0*/  ISETP.NE.AND P0, PT, R11, RZ, PT ;  /* 0x000000ff0b00720c */ /* 0x000fda0003f05270 */
[----:B0-----:R-:W-:Y:S05]  /*0200*/  @P0 EXIT ;  /* 0x000000000000094d */ /* 0x001fea0003800000 */
[----:B------:R-:W2:Y:S01]  /*0210*/  LDG.E R3, desc[UR6][R2.64] ;  /* 0x0000000602037981 */ /* 0x000ea2000c1e1900 */
[----:B-1----:R-:W0:Y:S02]  /*0220*/  LDC.64 R4, c[0x0][0x388] ;  /* 0x0000e200ff047b82 */ /* 0x002e240000000a00 */
[----:B0-----:R-:W-:-:S05]  /*0230*/  IMAD.WIDE.U32 R4, R13, 0x4, R4 ;  /* 0x000000040d047825 */ /* 0x001fca00078e0004 */
[----:B--2---:R-:W-:Y:S01]  /*0240*/  STG.E desc[UR6][R4.64], R3 ;  /* 0x0000000304007986 */ /* 0x004fe2000c101906 */
[----:B------:R-:W-:Y:S05]  /*0250*/  EXIT ;  /* 0x000000000000794d */ /* 0x000fea0003800000 */
.L_x_65:
        /* <DEDUP_REMOVED lines=10> */
.L_x_77:


//--------------------- .nv.shared.reserved.0     --------------------------
	.section	.nv.shared.reserved.0,"aw",@nobits
	.weak		__nv_reservedSMEM_offset_0_alias
	.size		__nv_reservedSMEM_offset_0_alias, 0, 64
	.other		__nv_reservedSMEM_offset_0_alias,@"STO_CUDA_RESERVED_SHARED STV_DEFAULT"
__nv_reservedSMEM_offset_0_alias:
	.zero		0
	.zero		64


//--------------------- .nv.constant0._Z20reduceCompleteUnrollILj64EEvPiS0_j --------------------------
	.section	.nv.constant0._Z20reduceCompleteUnrollILj64EEvPiS0_j,"a",@progbits
	.sectionflags	@""
	.align	4
.nv.constant0._Z20reduceCompleteUnrollILj64EEvPiS0_j:
	.zero		916


//--------------------- .nv.constant0._Z20reduceCompleteUnrollILj128EEvPiS0_j --------------------------
	.section	.nv.constant0._Z20reduceCompleteUnrollILj128EEvPiS0_j,"a",@progbits
	.sectionflags	@""
	.align	4
.nv.constant0._Z20reduceCompleteUnrollILj128EEvPiS0_j:
	.zero		916


//--------------------- .nv.constant0._Z20reduceCompleteUnrollILj256EEvPiS0_j --------------------------
	.section	.nv.constant0._Z20reduceCompleteUnrollILj256EEvPiS0_j,"a",@progbits
	.sectionflags	@""
	.align	4
.nv.constant0._Z20reduceCompleteUnrollILj256EEvPiS0_j:
	.zero		916


//--------------------- .nv.constant0._Z20reduceCompleteUnrollILj512EEvPiS0_j --------------------------
	.section	.nv.constant0._Z20reduceCompleteUnrollILj512EEvPiS0_j,"a",@progbits
	.sectionflags	@""
	.align	4
.nv.constant0._Z20reduceCompleteUnrollILj512EEvPiS0_j:
	.zero		916


//--------------------- .nv.constant0._Z20reduceCompleteUnrollILj1024EEvPiS0_j --------------------------
	.section	.nv.constant0._Z20reduceCompleteUnrollILj1024EEvPiS0_j,"a",@progbits
	.sectionflags	@""
	.align	4
.nv.constant0._Z20reduceCompleteUnrollILj1024EEvPiS0_j:
	.zero		916


//--------------------- .nv.constant0._Z26reduceCompleteUnrollWarps4PiS_j --------------------------
	.section	.nv.constant0._Z26reduceCompleteUnrollWarps4PiS_j,"a",@progbits
	.sectionflags	@""
	.align	4
.nv.constant0._Z26reduceCompleteUnrollWarps4PiS_j:
	.zero		916


//--------------------- .nv.constant0._Z18reduceUnrollWarps4PiS_j --------------------------
	.section	.nv.constant0._Z18reduceUnrollWarps4PiS_j,"a",@progbits
	.sectionflags	@""
	.align	4
.nv.constant0._Z18reduceUnrollWarps4PiS_j:
	.zero		916


//--------------------- .nv.constant0._Z16reduceUnrolling4PiS_j --------------------------
	.section	.nv.constant0._Z16reduceUnrolling4PiS_j,"a",@progbits
	.sectionflags	@""
	.align	4
.nv.constant0._Z16reduceUnrolling4PiS_j:
	.zero		916


//--------------------- .nv.constant0._Z16reduceUnrolling2PiS_j --------------------------
	.section	.nv.constant0._Z16reduceUnrolling2PiS_j,"a",@progbits
	.sectionflags	@""
	.align	4
.nv.constant0._Z16reduceUnrolling2PiS_j:
	.zero		916


//--------------------- .nv.constant0._Z17reduceInterleavedPiS_j --------------------------
	.section	.nv.constant0._Z17reduceInterleavedPiS_j,"a",@progbits
	.sectionflags	@""
	.align	4
.nv.constant0._Z17reduceInterleavedPiS_j:
	.zero		916


//--------------------- .nv.constant0._Z20reduceNeighboredLessPiS_j --------------------------
	.section	.nv.constant0._Z20reduceNeighboredLessPiS_j,"a",@progbits
	.sectionflags	@""
	.align	4
.nv.constant0._Z20reduceNeighboredLessPiS_j:
	.zero		916


//--------------------- .nv.constant0._Z16reduceNeighboredPiS_j --------------------------
	.section	.nv.constant0._Z16reduceNeighboredPiS_j,"a",@progbits
	.sectionflags	@""
	.align	4
.nv.constant0._Z16reduceNeighboredPiS_j:
	.zero		916


//--------------------- SYMBOLS --------------------------

	.type		.nv.reservedSmem.offset0,@object
	.size		.nv.reservedSmem.offset0,0x4
